//
// Generated by NVIDIA NVVM Compiler
//
// Compiler Build ID: CL-36424714
// Cuda compilation tools, release 13.0, V13.0.88
// Based on NVVM 20.0.0
//

.version 9.0
.target sm_100
.address_size 64

	// .globl	_Z17transmit_distancePKfS0_S0_Pf

.visible .entry _Z17transmit_distancePKfS0_S0_Pf(
	.param .u64 .ptr .align 1 _Z17transmit_distancePKfS0_S0_Pf_param_0,
	.param .u64 .ptr .align 1 _Z17transmit_distancePKfS0_S0_Pf_param_1,
	.param .u64 .ptr .align 1 _Z17transmit_distancePKfS0_S0_Pf_param_2,
	.param .u64 .ptr .align 1 _Z17transmit_distancePKfS0_S0_Pf_param_3
)
{
	.reg .b32 	%r<5>;
	.reg .b32 	%f<12>;
	.reg .b64 	%rd<14>;
	.reg .b64 	%fd<4>;

	ld.param.u64 	%rd1, [_Z17transmit_distancePKfS0_S0_Pf_param_0];
	ld.param.u64 	%rd2, [_Z17transmit_distancePKfS0_S0_Pf_param_1];
	ld.param.u64 	%rd3, [_Z17transmit_distancePKfS0_S0_Pf_param_2];
	ld.param.u64 	%rd4, [_Z17transmit_distancePKfS0_S0_Pf_param_3];
	cvta.to.global.u64 	%rd5, %rd4;
	cvta.to.global.u64 	%rd6, %rd3;
	cvta.to.global.u64 	%rd7, %rd2;
	cvta.to.global.u64 	%rd8, %rd1;
	mov.u32 	%r1, %ntid.x;
	mov.u32 	%r2, %ctaid.x;
	mov.u32 	%r3, %tid.x;
	mad.lo.s32 	%r4, %r1, %r2, %r3;
	mul.wide.s32 	%rd9, %r4, 4;
	add.s64 	%rd10, %rd8, %rd9;
	ld.global.f32 	%f1, [%rd10];
	mov.f32 	%f2, 0f00000000;
	sub.f32 	%f3, %f2, %f1;
	add.s64 	%rd11, %rd7, %rd9;
	ld.global.f32 	%f4, [%rd11];
	sub.f32 	%f5, %f2, %f4;
	mul.f32 	%f6, %f5, %f5;
	add.s64 	%rd12, %rd6, %rd9;
	ld.global.f32 	%f7, [%rd12];
	cvt.f64.f32 	%fd1, %f7;
	mov.f64 	%fd2, 0dBF50624DD2F1A9FC;
	sub.f64 	%fd3, %fd2, %fd1;
	cvt.rn.f32.f64 	%f8, %fd3;
	fma.rn.f32 	%f9, %f3, %f3, %f6;
	fma.rn.f32 	%f10, %f8, %f8, %f9;
	sqrt.rn.f32 	%f11, %f10;
	add.s64 	%rd13, %rd5, %rd9;
	st.global.f32 	[%rd13], %f11;
	ret;

}
	// .globl	_Z18reflected_distancePKfS0_S0_S0_S0_S0_S0_Pf
.visible .entry _Z18reflected_distancePKfS0_S0_S0_S0_S0_S0_Pf(
	.param .u64 .ptr .align 1 _Z18reflected_distancePKfS0_S0_S0_S0_S0_S0_Pf_param_0,
	.param .u64 .ptr .align 1 _Z18reflected_distancePKfS0_S0_S0_S0_S0_S0_Pf_param_1,
	.param .u64 .ptr .align 1 _Z18reflected_distancePKfS0_S0_S0_S0_S0_S0_Pf_param_2,
	.param .u64 .ptr .align 1 _Z18reflected_distancePKfS0_S0_S0_S0_S0_S0_Pf_param_3,
	.param .u64 .ptr .align 1 _Z18reflected_distancePKfS0_S0_S0_S0_S0_S0_Pf_param_4,
	.param .u64 .ptr .align 1 _Z18reflected_distancePKfS0_S0_S0_S0_S0_S0_Pf_param_5,
	.param .u64 .ptr .align 1 _Z18reflected_distancePKfS0_S0_S0_S0_S0_S0_Pf_param_6,
	.param .u64 .ptr .align 1 _Z18reflected_distancePKfS0_S0_S0_S0_S0_S0_Pf_param_7
)
{
	.reg .pred 	%p<2>;
	.reg .b32 	%r<15>;
	.reg .b32 	%f<69>;
	.reg .b64 	%rd<49>;
	.reg .b64 	%fd<17>;

	ld.param.u64 	%rd16, [_Z18reflected_distancePKfS0_S0_S0_S0_S0_S0_Pf_param_0];
	ld.param.u64 	%rd17, [_Z18reflected_distancePKfS0_S0_S0_S0_S0_S0_Pf_param_1];
	ld.param.u64 	%rd18, [_Z18reflected_distancePKfS0_S0_S0_S0_S0_S0_Pf_param_2];
	ld.param.u64 	%rd19, [_Z18reflected_distancePKfS0_S0_S0_S0_S0_S0_Pf_param_3];
	ld.param.u64 	%rd20, [_Z18reflected_distancePKfS0_S0_S0_S0_S0_S0_Pf_param_4];
	ld.param.u64 	%rd21, [_Z18reflected_distancePKfS0_S0_S0_S0_S0_S0_Pf_param_5];
	ld.param.u64 	%rd22, [_Z18reflected_distancePKfS0_S0_S0_S0_S0_S0_Pf_param_6];
	ld.param.u64 	%rd23, [_Z18reflected_distancePKfS0_S0_S0_S0_S0_S0_Pf_param_7];
	cvta.to.global.u64 	%rd24, %rd23;
	cvta.to.global.u64 	%rd1, %rd21;
	cvta.to.global.u64 	%rd25, %rd22;
	cvta.to.global.u64 	%rd26, %rd18;
	cvta.to.global.u64 	%rd27, %rd17;
	cvta.to.global.u64 	%rd28, %rd20;
	cvta.to.global.u64 	%rd29, %rd16;
	cvta.to.global.u64 	%rd30, %rd19;
	mov.u32 	%r4, %ntid.x;
	mov.u32 	%r5, %ctaid.x;
	mov.u32 	%r6, %tid.x;
	mad.lo.s32 	%r7, %r4, %r5, %r6;
	mul.wide.s32 	%rd31, %r7, 4;
	add.s64 	%rd2, %rd29, %rd31;
	add.s64 	%rd3, %rd27, %rd31;
	add.s64 	%rd4, %rd26, %rd31;
	add.s64 	%rd5, %rd25, %rd31;
	add.s64 	%rd6, %rd24, %rd31;
	ld.global.f32 	%f68, [%rd6];
	add.s64 	%rd47, %rd28, 8;
	add.s64 	%rd46, %rd30, 8;
	mov.b32 	%r14, 0;
	mov.b64 	%rd48, 0;
$L__BB1_1:
	cvt.u32.u64 	%r8, %rd48;
	ld.global.f32 	%f4, [%rd46+-8];
	ld.global.f32 	%f5, [%rd2];
	sub.f32 	%f6, %f4, %f5;
	ld.global.f32 	%f7, [%rd47+-8];
	ld.global.f32 	%f8, [%rd3];
	sub.f32 	%f9, %f7, %f8;
	mul.f32 	%f10, %f9, %f9;
	ld.global.f32 	%f11, [%rd4];
	mov.f32 	%f12, 0f00000000;
	sub.f32 	%f13, %f12, %f11;
	ld.global.f32 	%f14, [%rd5];
	fma.rn.f32 	%f15, %f6, %f6, %f10;
	fma.rn.f32 	%f16, %f13, %f13, %f15;
	sqrt.rn.f32 	%f17, %f16;
	add.f32 	%f18, %f14, %f17;
	cvt.f64.f32 	%fd1, %f18;
	div.rn.f64 	%fd2, %fd1, 0d3EE42F61ED5AE1CE;
	add.f64 	%fd3, %fd2, 0d4061800000000000;
	add.f64 	%fd4, %fd3, 0d3FE0000000000000;
	cvt.rzi.s32.f64 	%r9, %fd4;
	add.s32 	%r10, %r9, %r8;
	mul.wide.s32 	%rd32, %r10, 4;
	add.s64 	%rd33, %rd1, %rd32;
	ld.global.f32 	%f19, [%rd33];
	add.f32 	%f20, %f19, %f68;
	st.global.f32 	[%rd6], %f20;
	ld.global.f32 	%f21, [%rd46+-4];
	ld.global.f32 	%f22, [%rd2];
	sub.f32 	%f23, %f21, %f22;
	ld.global.f32 	%f24, [%rd47+-4];
	ld.global.f32 	%f25, [%rd3];
	sub.f32 	%f26, %f24, %f25;
	mul.f32 	%f27, %f26, %f26;
	ld.global.f32 	%f28, [%rd4];
	sub.f32 	%f29, %f12, %f28;
	ld.global.f32 	%f30, [%rd5];
	fma.rn.f32 	%f31, %f23, %f23, %f27;
	fma.rn.f32 	%f32, %f29, %f29, %f31;
	sqrt.rn.f32 	%f33, %f32;
	add.f32 	%f34, %f30, %f33;
	cvt.f64.f32 	%fd5, %f34;
	div.rn.f64 	%fd6, %fd5, 0d3EE42F61ED5AE1CE;
	add.f64 	%fd7, %fd6, 0d4061800000000000;
	add.f64 	%fd8, %fd7, 0d3FE0000000000000;
	cvt.rzi.s32.f64 	%r11, %fd8;
	cvt.s64.s32 	%rd34, %r11;
	add.s64 	%rd35, %rd48, %rd34;
	shl.b64 	%rd36, %rd35, 2;
	add.s64 	%rd37, %rd1, %rd36;
	ld.global.f32 	%f35, [%rd37+49232];
	add.f32 	%f36, %f35, %f20;
	st.global.f32 	[%rd6], %f36;
	ld.global.f32 	%f37, [%rd46];
	ld.global.f32 	%f38, [%rd2];
	sub.f32 	%f39, %f37, %f38;
	ld.global.f32 	%f40, [%rd47];
	ld.global.f32 	%f41, [%rd3];
	sub.f32 	%f42, %f40, %f41;
	mul.f32 	%f43, %f42, %f42;
	ld.global.f32 	%f44, [%rd4];
	sub.f32 	%f45, %f12, %f44;
	ld.global.f32 	%f46, [%rd5];
	fma.rn.f32 	%f47, %f39, %f39, %f43;
	fma.rn.f32 	%f48, %f45, %f45, %f47;
	sqrt.rn.f32 	%f49, %f48;
	add.f32 	%f50, %f46, %f49;
	cvt.f64.f32 	%fd9, %f50;
	div.rn.f64 	%fd10, %fd9, 0d3EE42F61ED5AE1CE;
	add.f64 	%fd11, %fd10, 0d4061800000000000;
	add.f64 	%fd12, %fd11, 0d3FE0000000000000;
	cvt.rzi.s32.f64 	%r12, %fd12;
	cvt.s64.s32 	%rd38, %r12;
	add.s64 	%rd39, %rd48, %rd38;
	shl.b64 	%rd40, %rd39, 2;
	add.s64 	%rd41, %rd1, %rd40;
	ld.global.f32 	%f51, [%rd41+98464];
	add.f32 	%f52, %f51, %f36;
	st.global.f32 	[%rd6], %f52;
	ld.global.f32 	%f53, [%rd46+4];
	ld.global.f32 	%f54, [%rd2];
	sub.f32 	%f55, %f53, %f54;
	ld.global.f32 	%f56, [%rd47+4];
	ld.global.f32 	%f57, [%rd3];
	sub.f32 	%f58, %f56, %f57;
	mul.f32 	%f59, %f58, %f58;
	ld.global.f32 	%f60, [%rd4];
	sub.f32 	%f61, %f12, %f60;
	ld.global.f32 	%f62, [%rd5];
	fma.rn.f32 	%f63, %f55, %f55, %f59;
	fma.rn.f32 	%f64, %f61, %f61, %f63;
	sqrt.rn.f32 	%f65, %f64;
	add.f32 	%f66, %f62, %f65;
	cvt.f64.f32 	%fd13, %f66;
	div.rn.f64 	%fd14, %fd13, 0d3EE42F61ED5AE1CE;
	add.f64 	%fd15, %fd14, 0d4061800000000000;
	add.f64 	%fd16, %fd15, 0d3FE0000000000000;
	cvt.rzi.s32.f64 	%r13, %fd16;
	cvt.s64.s32 	%rd42, %r13;
	add.s64 	%rd43, %rd48, %rd42;
	shl.b64 	%rd44, %rd43, 2;
	add.s64 	%rd45, %rd1, %rd44;
	ld.global.f32 	%f67, [%rd45+147696];
	add.f32 	%f68, %f67, %f52;
	st.global.f32 	[%rd6], %f68;
	add.s64 	%rd48, %rd48, 49232;
	add.s32 	%r14, %r14, 4;
	add.s64 	%rd47, %rd47, 16;
	add.s64 	%rd46, %rd46, 16;
	setp.ne.s32 	%p1, %r14, 1024;
	@%p1 bra 	$L__BB1_1;
	ret;

}


// ===== COMPILED SASS (sm_100) =====

	.target	sm_100

	.elftype	@"ET_EXEC"


//--------------------- .note.nv.tkinfo           --------------------------
	.section	.note.nv.tkinfo,"",@"SHT_NOTE"
	.sectionflags	@"SHF_NOTE_NV_TKINFO"
	.tkinfo
        /*0018*/ 	.word	0x00000002
        /*0030*/ 	.string	""
        /*0030*/ 	.string	"ptxas"
        /*0030*/ 	.string	"Cuda compilation tools, release 13.0, V13.0.88"
        /*0030*/ 	.string	"Build cuda_13.0.r13.0/compiler.36424714_0"
        /*0030*/ 	.string	"-arch sm_100 -m 64 "



//--------------------- .note.nv.cuinfo           --------------------------
	.section	.note.nv.cuinfo,"",@"SHT_NOTE"
	.sectionflags	@"SHF_NOTE_NV_CUINFO"
        /*0018*/ 	.short	0x0002
        /*001a*/ 	.short	0x0064
        /*001c*/ 	.short	0x0082
	.zero		2


//--------------------- .nv.info                  --------------------------
	.section	.nv.info,"",@"SHT_CUDA_INFO"
	.align	4


	//----- nvinfo : EIATTR_REGCOUNT
	.align		4
        /*0000*/ 	.byte	0x04, 0x2f
        /*0002*/ 	.short	(.L_1 - .L_0)
	.align		4
.L_0:
        /*0004*/ 	.word	index@(_Z17transmit_distancePKfS0_S0_Pf)
        /*0008*/ 	.word	0x0000000e


	//----- nvinfo : EIATTR_FRAME_SIZE
	.align		4
.L_1:
        /*000c*/ 	.byte	0x04, 0x11
        /*000e*/ 	.short	(.L_3 - .L_2)
	.align		4
.L_2:
        /*0010*/ 	.word	index@($__internal_2_$__cuda_sm20_sqrt_rn_f32_slowpath)
        /*0014*/ 	.word	0x00000000


	//----- nvinfo : EIATTR_FRAME_SIZE
	.align		4
.L_3:
        /*0018*/ 	.byte	0x04, 0x11
        /*001a*/ 	.short	(.L_5 - .L_4)
	.align		4
.L_4:
        /*001c*/ 	.word	index@(_Z17transmit_distancePKfS0_S0_Pf)
        /*0020*/ 	.word	0x00000000


	//----- nvinfo : EIATTR_REGCOUNT
	.align		4
.L_5:
        /*0024*/ 	.byte	0x04, 0x2f
        /*0026*/ 	.short	(.L_7 - .L_6)
	.align		4
.L_6:
        /*0028*/ 	.word	index@(_Z18reflected_distancePKfS0_S0_S0_S0_S0_S0_Pf)
        /*002c*/ 	.word	0x00000028


	//----- nvinfo : EIATTR_FRAME_SIZE
	.align		4
.L_7:
        /*0030*/ 	.byte	0x04, 0x11
        /*0032*/ 	.short	(.L_9 - .L_8)
	.align		4
.L_8:
        /*0034*/ 	.word	index@($__internal_1_$__cuda_sm20_sqrt_rn_f32_slowpath)
        /*0038*/ 	.word	0x00000000


	//----- nvinfo : EIATTR_FRAME_SIZE
	.align		4
.L_9:
        /*003c*/ 	.byte	0x04, 0x11
        /*003e*/ 	.short	(.L_11 - .L_10)
	.align		4
.L_10:
        /*0040*/ 	.word	index@($__internal_0_$__cuda_sm20_div_rn_f64_full)
        /*0044*/ 	.word	0x00000000


	//----- nvinfo : EIATTR_FRAME_SIZE
	.align		4
.L_11:
        /*0048*/ 	.byte	0x04, 0x11
        /*004a*/ 	.short	(.L_13 - .L_12)
	.align		4
.L_12:
        /*004c*/ 	.word	index@(_Z18reflected_distancePKfS0_S0_S0_S0_S0_S0_Pf)
        /*0050*/ 	.word	0x00000000


	//----- nvinfo : EIATTR_MIN_STACK_SIZE
	.align		4
.L_13:
        /*0054*/ 	.byte	0x04, 0x12
        /*0056*/ 	.short	(.L_15 - .L_14)
	.align		4
.L_14:
        /*0058*/ 	.word	index@(_Z18reflected_distancePKfS0_S0_S0_S0_S0_S0_Pf)
        /*005c*/ 	.word	0x00000000


	//----- nvinfo : EIATTR_MIN_STACK_SIZE
	.align		4
.L_15:
        /*0060*/ 	.byte	0x04, 0x12
        /*0062*/ 	.short	(.L_17 - .L_16)
	.align		4
.L_16:
        /*0064*/ 	.word	index@(_Z17transmit_distancePKfS0_S0_Pf)
        /*0068*/ 	.word	0x00000000
.L_17:


//--------------------- .nv.compat                --------------------------
	.section	.nv.compat,"",@"SHT_CUDA_COMPAT_INFO"
	.align	4
        /*0000*/ 	.byte	0x02, 0x09, 0x00, 0x00, 0x02, 0x02, 0x01, 0x00, 0x02, 0x05, 0x05, 0x00, 0x03, 0x07, 0x01, 0x01
        /*0010*/ 	.byte	0x02, 0x03, 0x00, 0x00, 0x02, 0x06, 0x01, 0x00, 0x04, 0x0b, 0x08, 0x00, 0x01, 0x00, 0x00, 0x00
        /*0020*/ 	.byte	0x00, 0x00, 0x00, 0x00


//--------------------- .nv.info._Z18reflected_distancePKfS0_S0_S0_S0_S0_S0_Pf --------------------------
	.section	.nv.info._Z18reflected_distancePKfS0_S0_S0_S0_S0_S0_Pf,"",@"SHT_CUDA_INFO"
	.sectionflags	@""
	.align	4


	//----- nvinfo : EIATTR_CUDA_API_VERSION
	.align		4
        /*0000*/ 	.byte	0x04, 0x37
        /*0002*/ 	.short	(.L_19 - .L_18)
.L_18:
        /*0004*/ 	.word	0x00000082


	//----- nvinfo : EIATTR_KPARAM_INFO
	.align		4
.L_19:
        /*0008*/ 	.byte	0x04, 0x17
        /*000a*/ 	.short	(.L_21 - .L_20)
.L_20:
        /*000c*/ 	.word	0x00000000
        /*0010*/ 	.short	0x0007
        /*0012*/ 	.short	0x0038
        /*0014*/ 	.byte	0x00, 0xf5, 0x21, 0x00


	//----- nvinfo : EIATTR_KPARAM_INFO
	.align		4
.L_21:
        /*0018*/ 	.byte	0x04, 0x17
        /*001a*/ 	.short	(.L_23 - .L_22)
.L_22:
        /*001c*/ 	.word	0x00000000
        /*0020*/ 	.short	0x0006
        /*0022*/ 	.short	0x0030
        /*0024*/ 	.byte	0x00, 0xf5, 0x21, 0x00


	//----- nvinfo : EIATTR_KPARAM_INFO
	.align		4
.L_23:
        /*0028*/ 	.byte	0x04, 0x17
        /*002a*/ 	.short	(.L_25 - .L_24)
.L_24:
        /*002c*/ 	.word	0x00000000
        /*0030*/ 	.short	0x0005
        /*0032*/ 	.short	0x0028
        /*0034*/ 	.byte	0x00, 0xf5, 0x21, 0x00


	//----- nvinfo : EIATTR_KPARAM_INFO
	.align		4
.L_25:
        /*0038*/ 	.byte	0x04, 0x17
        /*003a*/ 	.short	(.L_27 - .L_26)
.L_26:
        /*003c*/ 	.word	0x00000000
        /*0040*/ 	.short	0x0004
        /*0042*/ 	.short	0x0020
        /*0044*/ 	.byte	0x00, 0xf5, 0x21, 0x00


	//----- nvinfo : EIATTR_KPARAM_INFO
	.align		4
.L_27:
        /*0048*/ 	.byte	0x04, 0x17
        /*004a*/ 	.short	(.L_29 - .L_28)
.L_28:
        /*004c*/ 	.word	0x00000000
        /*0050*/ 	.short	0x0003
        /*0052*/ 	.short	0x0018
        /*0054*/ 	.byte	0x00, 0xf5, 0x21, 0x00


	//----- nvinfo : EIATTR_KPARAM_INFO
	.align		4
.L_29:
        /*0058*/ 	.byte	0x04, 0x17
        /*005a*/ 	.short	(.L_31 - .L_30)
.L_30:
        /*005c*/ 	.word	0x00000000
        /*0060*/ 	.short	0x0002
        /*0062*/ 	.short	0x0010
        /*0064*/ 	.byte	0x00, 0xf5, 0x21, 0x00


	//----- nvinfo : EIATTR_KPARAM_INFO
	.align		4
.L_31:
        /*0068*/ 	.byte	0x04, 0x17
        /*006a*/ 	.short	(.L_33 - .L_32)
.L_32:
        /*006c*/ 	.word	0x00000000
        /*0070*/ 	.short	0x0001
        /*0072*/ 	.short	0x0008
        /*0074*/ 	.byte	0x00, 0xf5, 0x21, 0x00


	//----- nvinfo : EIATTR_KPARAM_INFO
	.align		4
.L_33:
        /*0078*/ 	.byte	0x04, 0x17
        /*007a*/ 	.short	(.L_35 - .L_34)
.L_34:
        /*007c*/ 	.word	0x00000000
        /*0080*/ 	.short	0x0000
        /*0082*/ 	.short	0x0000
        /*0084*/ 	.byte	0x00, 0xf5, 0x21, 0x00


	//----- nvinfo : EIATTR_SPARSE_MMA_MASK
	.align		4
.L_35:
        /*0088*/ 	.byte	0x03, 0x50
        /*008a*/ 	.short	0x0000


	//----- nvinfo : EIATTR_MAXREG_COUNT
	.align		4
        /*008c*/ 	.byte	0x03, 0x1b
        /*008e*/ 	.short	0x00ff


	//----- nvinfo : EIATTR_MERCURY_ISA_VERSION
	.align		4
        /*0090*/ 	.byte	0x03, 0x5f
        /*0092*/ 	.short	0x0101


	//----- nvinfo : EIATTR_VRC_CTA_INIT_COUNT
	.align		4
        /*0094*/ 	.byte	0x02, 0x4a
	.zero		1
	.zero		1


	//----- nvinfo : EIATTR_EXIT_INSTR_OFFSETS
	.align		4
        /*0098*/ 	.byte	0x04, 0x1c
        /*009a*/ 	.short	(.L_37 - .L_36)


	//   ....[0]....
.L_36:
        /*009c*/ 	.word	0x000011c0


	//----- nvinfo : EIATTR_CRS_STACK_SIZE
	.align		4
.L_37:
        /*00a0*/ 	.byte	0x04, 0x1e
        /*00a2*/ 	.short	(.L_39 - .L_38)
.L_38:
        /*00a4*/ 	.word	0x00000000


	//----- nvinfo : EIATTR_CBANK_PARAM_SIZE
	.align		4
.L_39:
        /*00a8*/ 	.byte	0x03, 0x19
        /*00aa*/ 	.short	0x0040


	//----- nvinfo : EIATTR_PARAM_CBANK
	.align		4
        /*00ac*/ 	.byte	0x04, 0x0a
        /*00ae*/ 	.short	(.L_41 - .L_40)
	.align		4
.L_40:
        /*00b0*/ 	.word	index@(.nv.constant0._Z18reflected_distancePKfS0_S0_S0_S0_S0_S0_Pf)
        /*00b4*/ 	.short	0x0380
        /*00b6*/ 	.short	0x0040


	//----- nvinfo : EIATTR_SW_WAR
	.align		4
.L_41:
        /*00b8*/ 	.byte	0x04, 0x36
        /*00ba*/ 	.short	(.L_43 - .L_42)
.L_42:
        /*00bc*/ 	.word	0x00000008
.L_43:


//--------------------- .nv.info._Z17transmit_distancePKfS0_S0_Pf --------------------------
	.section	.nv.info._Z17transmit_distancePKfS0_S0_Pf,"",@"SHT_CUDA_INFO"
	.sectionflags	@""
	.align	4


	//----- nvinfo : EIATTR_CUDA_API_VERSION
	.align		4
        /*0000*/ 	.byte	0x04, 0x37
        /*0002*/ 	.short	(.L_45 - .L_44)
.L_44:
        /*0004*/ 	.word	0x00000082


	//----- nvinfo : EIATTR_KPARAM_INFO
	.align		4
.L_45:
        /*0008*/ 	.byte	0x04, 0x17
        /*000a*/ 	.short	(.L_47 - .L_46)
.L_46:
        /*000c*/ 	.word	0x00000000
        /*0010*/ 	.short	0x0003
        /*0012*/ 	.short	0x0018
        /*0014*/ 	.byte	0x00, 0xf5, 0x21, 0x00


	//----- nvinfo : EIATTR_KPARAM_INFO
	.align		4
.L_47:
        /*0018*/ 	.byte	0x04, 0x17
        /*001a*/ 	.short	(.L_49 - .L_48)
.L_48:
        /*001c*/ 	.word	0x00000000
        /*0020*/ 	.short	0x0002
        /*0022*/ 	.short	0x0010
        /*0024*/ 	.byte	0x00, 0xf5, 0x21, 0x00


	//----- nvinfo : EIATTR_KPARAM_INFO
	.align		4
.L_49:
        /*0028*/ 	.byte	0x04, 0x17
        /*002a*/ 	.short	(.L_51 - .L_50)
.L_50:
        /*002c*/ 	.word	0x00000000
        /*0030*/ 	.short	0x0001
        /*0032*/ 	.short	0x0008
        /*0034*/ 	.byte	0x00, 0xf5, 0x21, 0x00


	//----- nvinfo : EIATTR_KPARAM_INFO
	.align		4
.L_51:
        /*0038*/ 	.byte	0x04, 0x17
        /*003a*/ 	.short	(.L_53 - .L_52)
.L_52:
        /*003c*/ 	.word	0x00000000
        /*0040*/ 	.short	0x0000
        /*0042*/ 	.short	0x0000
        /*0044*/ 	.byte	0x00, 0xf5, 0x21, 0x00


	//----- nvinfo : EIATTR_SPARSE_MMA_MASK
	.align		4
.L_53:
        /*0048*/ 	.byte	0x03, 0x50
        /*004a*/ 	.short	0x0000


	//----- nvinfo : EIATTR_MAXREG_COUNT
	.align		4
        /*004c*/ 	.byte	0x03, 0x1b
        /*004e*/ 	.short	0x00ff


	//----- nvinfo : EIATTR_MERCURY_ISA_VERSION
	.align		4
        /*0050*/ 	.byte	0x03, 0x5f
        /*0052*/ 	.short	0x0101


	//----- nvinfo : EIATTR_VRC_CTA_INIT_COUNT
	.align		4
        /*0054*/ 	.byte	0x02, 0x4a
	.zero		1
	.zero		1


	//----- nvinfo : EIATTR_EXIT_INSTR_OFFSETS
	.align		4
        /*0058*/ 	.byte	0x04, 0x1c
        /*005a*/ 	.short	(.L_55 - .L_54)


	//   ....[0]....
.L_54:
        /*005c*/ 	.word	0x000002a0


	//----- nvinfo : EIATTR_CRS_STACK_SIZE
	.align		4
.L_55:
        /*0060*/ 	.byte	0x04, 0x1e
        /*0062*/ 	.short	(.L_57 - .L_56)
.L_56:
        /*0064*/ 	.word	0x00000000


	//----- nvinfo : EIATTR_CBANK_PARAM_SIZE
	.align		4
.L_57:
        /*0068*/ 	.byte	0x03, 0x19
        /*006a*/ 	.short	0x0020


	//----- nvinfo : EIATTR_PARAM_CBANK
	.align		4
        /*006c*/ 	.byte	0x04, 0x0a
        /*006e*/ 	.short	(.L_59 - .L_58)
	.align		4
.L_58:
        /*0070*/ 	.word	index@(.nv.constant0._Z17transmit_distancePKfS0_S0_Pf)
        /*0074*/ 	.short	0x0380
        /*0076*/ 	.short	0x0020


	//----- nvinfo : EIATTR_SW_WAR
	.align		4
.L_59:
        /*0078*/ 	.byte	0x04, 0x36
        /*007a*/ 	.short	(.L_61 - .L_60)
.L_60:
        /*007c*/ 	.word	0x00000008
.L_61:


//--------------------- .nv.callgraph             --------------------------
	.section	.nv.callgraph,"",@"SHT_CUDA_CALLGRAPH"
	.align	4
	.sectionentsize	8
	.align		4
        /*0000*/ 	.word	0x00000000
	.align		4
        /*0004*/ 	.word	0xffffffff
	.align		4
        /*0008*/ 	.word	0x00000000
	.align		4
        /*000c*/ 	.word	0xfffffffe
	.align		4
        /*0010*/ 	.word	0x00000000
	.align		4
        /*0014*/ 	.word	0xfffffffd
	.align		4
        /*0018*/ 	.word	0x00000000
	.align		4
        /*001c*/ 	.word	0xfffffffc


//--------------------- .text._Z18reflected_distancePKfS0_S0_S0_S0_S0_S0_Pf --------------------------
	.section	.text._Z18reflected_distancePKfS0_S0_S0_S0_S0_S0_Pf,"ax",@progbits
	.align	128
        .global         _Z18reflected_distancePKfS0_S0_S0_S0_S0_S0_Pf
        .type           _Z18reflected_distancePKfS0_S0_S0_S0_S0_S0_Pf,@function
        .size           _Z18reflected_distancePKfS0_S0_S0_S0_S0_S0_Pf,(.L_x_35 - _Z18reflected_distancePKfS0_S0_S0_S0_S0_S0_Pf)
        .other          _Z18reflected_distancePKfS0_S0_S0_S0_S0_S0_Pf,@"STO_CUDA_ENTRY STV_DEFAULT"
_Z18reflected_distancePKfS0_S0_S0_S0_S0_S0_Pf:
.text._Z18reflected_distancePKfS0_S0_S0_S0_S0_S0_Pf:
[----:B------:R-:W-:Y:S01]  /*0000*/  LDC R1, c[0x0][0x37c] ;  /* 0x0000df00ff017b82 */ /* 0x000fe20000000800 */
[----:B------:R-:W0:Y:S07]  /*0010*/  S2R R3, SR_CTAID.X ;  /* 0x0000000000037919 */ /* 0x000e2e0000002500 */
[----:B------:R-:W1:Y:S01]  /*0020*/  LDC.64 R24, c[0x0][0x3b8] ;  /* 0x0000ee00ff187b82 */ /* 0x000e620000000a00 */
[----:B------:R-:W0:Y:S01]  /*0030*/  LDCU UR4, c[0x0][0x360] ;  /* 0x00006c00ff0477ac */ /* 0x000e220008000800 */
[----:B------:R-:W0:Y:S01]  /*0040*/  S2R R0, SR_TID.X ;  /* 0x0000000000007919 */ /* 0x000e220000002100 */
[----:B------:R-:W2:Y:S05]  /*0050*/  LDCU.64 UR12, c[0x0][0x358] ;  /* 0x00006b00ff0c77ac */ /* 0x000eaa0008000a00 */
[----:B------:R-:W3:Y:S01]  /*0060*/  LDC.64 R20, c[0x0][0x380] ;  /* 0x0000e000ff147b82 */ /* 0x000ee20000000a00 */
[----:B------:R-:W4:Y:S01]  /*0070*/  LDCU.64 UR10, c[0x0][0x398] ;  /* 0x00007300ff0a77ac */ /* 0x000f220008000a00 */
[----:B------:R-:W0:Y:S06]  /*0080*/  LDCU.64 UR14, c[0x0][0x3a8] ;  /* 0x00007500ff0e77ac */ /* 0x000e2c0008000a00 */
[----:B------:R-:W4:Y:S08]  /*0090*/  LDC.64 R18, c[0x0][0x388] ;  /* 0x0000e200ff127b82 */ /* 0x000f300000000a00 */
[----:B------:R-:W4:Y:S08]  /*00a0*/  LDC.64 R16, c[0x0][0x390] ;  /* 0x0000e400ff107b82 */ /* 0x000f300000000a00 */
[----:B------:R-:W4:Y:S01]  /*00b0*/  LDC.64 R14, c[0x0][0x3b0] ;  /* 0x0000ec00ff0e7b82 */ /* 0x000f220000000a00 */
[----:B0-----:R-:W-:Y:S01]  /*00c0*/  IMAD R3, R3, UR4, R0 ;  /* 0x0000000403037c24 */ /* 0x001fe2000f8e0200 */
[----:B------:R-:W0:Y:S03]  /*00d0*/  LDCU.64 UR4, c[0x0][0x3a0] ;  /* 0x00007400ff0477ac */ /* 0x000e260008000a00 */
[----:B-1----:R-:W-:-:S03]  /*00e0*/  IMAD.WIDE R24, R3, 0x4, R24 ;  /* 0x0000000403187825 */ /* 0x002fc600078e0218 */
[----:B------:R-:W1:Y:S02]  /*00f0*/  LDC.64 R22, c[0x0][0x3a8] ;  /* 0x0000ea00ff167b82 */ /* 0x000e640000000a00 */
[----:B--2---:R2:W5:Y:S01]  /*0100*/  LDG.E R37, desc[UR12][R24.64] ;  /* 0x0000000c18257981 */ /* 0x004562000c1e1900 */
[----:B---3--:R-:W-:-:S04]  /*0110*/  IMAD.WIDE R20, R3, 0x4, R20 ;  /* 0x0000000403147825 */ /* 0x008fc800078e0214 */
[----:B----4-:R-:W-:-:S04]  /*0120*/  IMAD.WIDE R18, R3, 0x4, R18 ;  /* 0x0000000403127825 */ /* 0x010fc800078e0212 */
[----:B------:R-:W-:Y:S01]  /*0130*/  IMAD.WIDE R16, R3, 0x4, R16 ;  /* 0x0000000403107825 */ /* 0x000fe200078e0210 */
[----:B0-----:R-:W-:-:S03]  /*0140*/  UIADD3 UR7, UP0, UPT, UR4, 0x8, URZ ;  /* 0x0000000804077890 */ /* 0x001fc6000ff1e0ff */
[----:B------:R-:W-:Y:S01]  /*0150*/  IMAD.WIDE R14, R3, 0x4, R14 ;  /* 0x00000004030e7825 */ /* 0x000fe200078e020e */
[----:B------:R-:W-:Y:S02]  /*0160*/  UIADD3.X UR8, UPT, UPT, URZ, UR5, URZ, UP0, !UPT ;  /* 0x00000005ff087290 */ /* 0x000fe400087fe4ff */
[----:B------:R-:W-:Y:S01]  /*0170*/  UIADD3 UR5, UP0, UPT, UR10, 0x8, URZ ;  /* 0x000000080a057890 */ /* 0x000fe2000ff1e0ff */
[----:B------:R-:W-:Y:S01]  /*0180*/  IMAD.U32 R12, RZ, RZ, UR7 ;  /* 0x00000007ff0c7e24 */ /* 0x000fe2000f8e00ff */
[----:B------:R-:W-:Y:S02]  /*0190*/  UMOV UR4, URZ ;  /* 0x000000ff00047c82 */ /* 0x000fe40008000000 */
[----:B------:R-:W-:Y:S01]  /*01a0*/  UIADD3.X UR6, UPT, UPT, URZ, UR11, URZ, UP0, !UPT ;  /* 0x0000000bff067290 */ /* 0x000fe200087fe4ff */
[----:B------:R-:W-:Y:S01]  /*01b0*/  MOV R13, UR8 ;  /* 0x00000008000d7c02 */ /* 0x000fe20008000f00 */
[----:B------:R-:W-:Y:S01]  /*01c0*/  IMAD.U32 R10, RZ, RZ, UR5 ;  /* 0x00000005ff0a7e24 */ /* 0x000fe2000f8e00ff */
[----:B------:R-:W-:-:S03]  /*01d0*/  UMOV UR5, URZ ;  /* 0x000000ff00057c82 */ /* 0x000fc60008000000 */
[----:B------:R-:W-:Y:S01]  /*01e0*/  IMAD.U32 R11, RZ, RZ, UR6 ;  /* 0x00000006ff0b7e24 */ /* 0x000fe2000f8e00ff */
[----:B--2---:R-:W-:-:S06]  /*01f0*/  UMOV UR6, URZ ;  /* 0x000000ff00067c82 */ /* 0x004fcc0008000000 */
.L_x_21:
[----:B------:R-:W2:Y:S04]  /*0200*/  LDG.E R5, desc[UR12][R18.64] ;  /* 0x0000000c12057981 */ /* 0x000ea8000c1e1900 */
[----:B------:R-:W2:Y:S04]  /*0210*/  LDG.E R2, desc[UR12][R12.64+-0x8] ;  /* 0xfffff80c0c027981 */ /* 0x000ea8000c1e1900 */
[----:B------:R-:W3:Y:S04]  /*0220*/  LDG.E R3, desc[UR12][R20.64] ;  /* 0x0000000c14037981 */ /* 0x000ee8000c1e1900 */
[----:B------:R-:W3:Y:S04]  /*0230*/  LDG.E R0, desc[UR12][R10.64+-0x8] ;  /* 0xfffff80c0a007981 */ /* 0x000ee8000c1e1900 */
[----:B------:R-:W4:Y:S04]  /*0240*/  LDG.E R6, desc[UR12][R16.64] ;  /* 0x0000000c10067981 */ /* 0x000f28000c1e1900 */
[----:B0----5:R0:W5:Y:S01]  /*0250*/  LDG.E R4, desc[UR12][R14.64] ;  /* 0x0000000c0e047981 */ /* 0x021162000c1e1900 */
[----:B------:R-:W-:Y:S01]  /*0260*/  BSSY.RECONVERGENT B0, `(.L_x_0) ;  /* 0x0000016000007945 */ /* 0x000fe20003800200 */
[----:B--2---:R-:W-:Y:S01]  /*0270*/  FADD R2, R2, -R5 ;  /* 0x8000000502027221 */ /* 0x004fe20000000000 */
[----:B---3--:R-:W-:-:S03]  /*0280*/  FADD R0, R0, -R3 ;  /* 0x8000000300007221 */ /* 0x008fc60000000000 */
[----:B------:R-:W-:Y:S01]  /*0290*/  FMUL R3, R2, R2 ;  /* 0x0000000202037220 */ /* 0x000fe20000400000 */
[----:B----4-:R-:W-:-:S03]  /*02a0*/  FADD R6, RZ, -R6 ;  /* 0x80000006ff067221 */ /* 0x010fc60000000000 */
[----:B------:R-:W-:-:S04]  /*02b0*/  FFMA R3, R0, R0, R3 ;  /* 0x0000000000037223 */ /* 0x000fc80000000003 */
[----:B------:R-:W-:-:S04]  /*02c0*/  FFMA R6, R6, R6, R3 ;  /* 0x0000000606067223 */ /* 0x000fc80000000003 */
[----:B------:R-:W-:Y:S01]  /*02d0*/  VIADD R0, R6, 0xf3000000 ;  /* 0xf300000006007836 */ /* 0x000fe20000000000 */
[----:B------:R0:W2:Y:S04]  /*02e0*/  MUFU.RSQ R3, R6 ;  /* 0x0000000600037308 */ /* 0x0000a80000001400 */
[----:B------:R-:W-:-:S13]  /*02f0*/  ISETP.GT.U32.AND P0, PT, R0, 0x727fffff, PT ;  /* 0x727fffff0000780c */ /* 0x000fda0003f04070 */
[----:B0-2---:R-:W-:Y:S05]  /*0300*/  @!P0 BRA `(.L_x_1) ;  /* 0x00000000001c8947 */ /* 0x005fea0003800000 */
[----:B------:R-:W-:Y:S01]  /*0310*/  BSSY.RECONVERGENT B1, `(.L_x_2) ;  /* 0x0000004000017945 */ /* 0x000fe20003800200 */
[----:B------:R-:W-:Y:S02]  /*0320*/  MOV R0, R6 ;  /* 0x0000000600007202 */ /* 0x000fe40000000f00 */
[----:B------:R-:W-:-:S07]  /*0330*/  MOV R26, 0x350 ;  /* 0x00000350001a7802 */ /* 0x000fce0000000f00 */
[----:B-1---5:R-:W-:Y:S05]  /*0340*/  CALL.REL.NOINC `($__internal_1_$__cuda_sm20_sqrt_rn_f32_slowpath) ;  /* 0x00000014001c7944 */ /* 0x022fea0003c00000 */
[----:B------:R-:W-:Y:S05]  /*0350*/  BSYNC.RECONVERGENT B1 ;  /* 0x0000000000017941 */ /* 0x000fea0003800200 */
.L_x_2:
[----:B------:R-:W-:Y:S01]  /*0360*/  IMAD.MOV.U32 R5, RZ, RZ, R27 ;  /* 0x000000ffff057224 */ /* 0x000fe200078e001b */
[----:B------:R-:W-:Y:S06]  /*0370*/  BRA `(.L_x_3) ;  /* 0x0000000000107947 */ /* 0x000fec0003800000 */
.L_x_1:
[----:B------:R-:W-:Y:S01]  /*0380*/  FMUL.FTZ R5, R6, R3 ;  /* 0x0000000306057220 */ /* 0x000fe20000410000 */
[----:B------:R-:W-:-:S03]  /*0390*/  FMUL.FTZ R2, R3, 0.5 ;  /* 0x3f00000003027820 */ /* 0x000fc60000410000 */
[----:B------:R-:W-:-:S04]  /*03a0*/  FFMA R0, -R5, R5, R6 ;  /* 0x0000000505007223 */ /* 0x000fc80000000106 */
[----:B------:R-:W-:-:S07]  /*03b0*/  FFMA R5, R0, R2, R5 ;  /* 0x0000000200057223 */ /* 0x000fce0000000005 */
.L_x_3:
[----:B------:R-:W-:Y:S05]  /*03c0*/  BSYNC.RECONVERGENT B0 ;  /* 0x0000000000007941 */ /* 0x000fea0003800200 */
.L_x_0:
[----:B------:R-:W0:Y:S01]  /*03d0*/  MUFU.RCP64H R7, 9.6249932539649307728e-06 ;  /* 0x3ee42f6100077908 */ /* 0x000e220000001800 */
[----:B------:R-:W-:Y:S02]  /*03e0*/  HFMA2 R3, -RZ, RZ, 1.72265625, 0.11529541015625 ;  /* 0x3ee42f61ff037431 */ /* 0x000fe400000001ff */
[----:B------:R-:W-:Y:S01]  /*03f0*/  IMAD.MOV.U32 R2, RZ, RZ, -0x12a51e32 ;  /* 0xed5ae1ceff027424 */ /* 0x000fe200078e00ff */
[----:B------:R-:W-:Y:S01]  /*0400*/  UMOV UR7, 0xed5ae1ce ;  /* 0xed5ae1ce00077882 */ /* 0x000fe20000000000 */
[----:B------:R-:W-:Y:S01]  /*0410*/  IMAD.MOV.U32 R6, RZ, RZ, 0x1 ;  /* 0x00000001ff067424 */ /* 0x000fe200078e00ff */
[----:B------:R-:W-:Y:S05]  /*0420*/  BSSY.RECONVERGENT B0, `(.L_x_4) ;  /* 0x0000014000007945 */ /* 0x000fea0003800200 */
[----:B0-----:R-:W-:-:S08]  /*0430*/  DFMA R8, R6, -R2, 1 ;  /* 0x3ff000000608742b */ /* 0x001fd00000000802 */
[----:B------:R-:W-:-:S08]  /*0440*/  DFMA R8, R8, R8, R8 ;  /* 0x000000080808722b */ /* 0x000fd00000000008 */
[----:B------:R-:W-:Y:S01]  /*0450*/  DFMA R8, R6, R8, R6 ;  /* 0x000000080608722b */ /* 0x000fe20000000006 */
[----:B-----5:R-:W-:-:S07]  /*0460*/  FADD R6, R4, R5 ;  /* 0x0000000504067221 */ /* 0x020fce0000000000 */
[C---:B------:R-:W-:Y:S01]  /*0470*/  DFMA R4, R8.reuse, -R2, 1 ;  /* 0x3ff000000804742b */ /* 0x040fe20000000802 */
[----:B------:R-:W0:Y:S07]  /*0480*/  F2F.F64.F32 R6, R6 ;  /* 0x0000000600067310 */ /* 0x000e2e0000201800 */
[----:B------:R-:W-:-:S08]  /*0490*/  DFMA R4, R8, R4, R8 ;  /* 0x000000040804722b */ /* 0x000fd00000000008 */
[----:B0-----:R-:W-:Y:S01]  /*04a0*/  DMUL R8, R6, R4 ;  /* 0x0000000406087228 */ /* 0x001fe20000000000 */
[----:B------:R-:W-:-:S07]  /*04b0*/  FSETP.GEU.AND P1, PT, |R7|, 6.5827683646048100446e-37, PT ;  /* 0x036000000700780b */ /* 0x000fce0003f2e200 */
[----:B------:R-:W-:-:S08]  /*04c0*/  DFMA R2, R8, -R2, R6 ;  /* 0x800000020802722b */ /* 0x000fd00000000006 */
[----:B------:R-:W-:Y:S01]  /*04d0*/  DFMA R4, R4, R2, R8 ;  /* 0x000000020404722b */ /* 0x000fe20000000008 */
[----:B------:R-:W-:-:S09]  /*04e0*/  IMAD.MOV.U32 R3, RZ, RZ, 0x3ee42f61 ;  /* 0x3ee42f61ff037424 */ /* 0x000fd200078e00ff */
[----:B------:R-:W-:-:S05]  /*04f0*/  FFMA R0, RZ, 0.44567397236824035645, R5 ;  /* 0x3ee42f61ff007823 */ /* 0x000fca0000000005 */
[----:B------:R-:W-:-:S13]  /*0500*/  FSETP.GT.AND P0, PT, |R0|, 1.469367938527859385e-39, PT ;  /* 0x001000000000780b */ /* 0x000fda0003f04200 */
[----:B------:R-:W-:Y:S05]  /*0510*/  @P0 BRA P1, `(.L_x_5) ;  /* 0x0000000000100947 */ /* 0x000fea0000800000 */
[----:B------:R-:W-:-:S07]  /*0520*/  MOV R0, 0x540 ;  /* 0x0000054000007802 */ /* 0x000fce0000000f00 */
[----:B-1----:R-:W-:Y:S05]  /*0530*/  CALL.REL.NOINC `($__internal_0_$__cuda_sm20_div_rn_f64_full) ;  /* 0x0000000c00247944 */ /* 0x002fea0003c00000 */
[----:B------:R-:W-:Y:S01]  /*0540*/  MOV R4, R30 ;  /* 0x0000001e00047202 */ /* 0x000fe20000000f00 */
[----:B------:R-:W-:-:S07]  /*0550*/  IMAD.MOV.U32 R5, RZ, RZ, R31 ;  /* 0x000000ffff057224 */ /* 0x000fce00078e001f */
.L_x_5:
[----:B------:R-:W-:Y:S05]  /*0560*/  BSYNC.RECONVERGENT B0 ;  /* 0x0000000000007941 */ /* 0x000fea0003800200 */
.L_x_4:
[----:B------:R-:W-:-:S08]  /*0570*/  DADD R4, R4, 140 ;  /* 0x4061800004047429 */ /* 0x000fd00000000000 */
[----:B------:R-:W-:-:S10]  /*0580*/  DADD R4, R4, 0.5 ;  /* 0x3fe0000004047429 */ /* 0x000fd40000000000 */
[----:B------:R-:W0:Y:S02]  /*0590*/  F2I.F64.TRUNC R4, R4 ;  /* 0x0000000400047311 */ /* 0x000e24000030d100 */
[----:B0-----:R-:W-:-:S04]  /*05a0*/  VIADD R7, R4, UR5 ;  /* 0x0000000504077c36 */ /* 0x001fc80008000000 */
[----:B-1----:R-:W-:-:S06]  /*05b0*/  IMAD.WIDE R6, R7, 0x4, R22 ;  /* 0x0000000407067825 */ /* 0x002fcc00078e0216 */
[----:B------:R-:W2:Y:S02]  /*05c0*/  LDG.E R6, desc[UR12][R6.64] ;  /* 0x0000000c06067981 */ /* 0x000ea4000c1e1900 */
[----:B--2---:R-:W-:-:S05]  /*05d0*/  FADD R37, R6, R37 ;  /* 0x0000002506257221 */ /* 0x004fca0000000000 */
[----:B------:R0:W-:Y:S04]  /*05e0*/  STG.E desc[UR12][R24.64], R37 ;  /* 0x0000002518007986 */ /* 0x0001e8000c10190c */
[----:B------:R-:W2:Y:S04]  /*05f0*/  LDG.E R8, desc[UR12][R12.64+-0x4] ;  /* 0xfffffc0c0c087981 */ /* 0x000ea8000c1e1900 */
[----:B------:R-:W2:Y:S04]  /*0600*/  LDG.E R27, desc[UR12][R18.64] ;  /* 0x0000000c121b7981 */ /* 0x000ea8000c1e1900 */
[----:B------:R-:W3:Y:S04]  /*0610*/  LDG.E R0, desc[UR12][R10.64+-0x4] ;  /* 0xfffffc0c0a007981 */ /* 0x000ee8000c1e1900 */
[----:B------:R-:W3:Y:S04]  /*0620*/  LDG.E R9, desc[UR12][R20.64] ;  /* 0x0000000c14097981 */ /* 0x000ee8000c1e1900 */
[----:B------:R-:W4:Y:S04]  /*0630*/  LDG.E R26, desc[UR12][R16.64] ;  /* 0x0000000c101a7981 */ /* 0x000f28000c1e1900 */
[----:B------:R0:W5:Y:S01]  /*0640*/  LDG.E R2, desc[UR12][R14.64] ;  /* 0x0000000c0e027981 */ /* 0x000162000c1e1900 */
[----:B------:R-:W-:Y:S01]  /*0650*/  BSSY.RECONVERGENT B0, `(.L_x_6) ;  /* 0x0000013000007945 */ /* 0x000fe20003800200 */
[----:B--2---:R-:W-:-:S04]  /*0660*/  FADD R8, R8, -R27 ;  /* 0x8000001b08087221 */ /* 0x004fc80000000000 */
[----:B------:R-:W-:Y:S01]  /*0670*/  FMUL R5, R8, R8 ;  /* 0x0000000808057220 */ /* 0x000fe20000400000 */
[----:B---3--:R-:W-:Y:S01]  /*0680*/  FADD R0, R0, -R9 ;  /* 0x8000000900007221 */ /* 0x008fe20000000000 */
[----:B----4-:R-:W-:-:S03]  /*0690*/  FADD R26, RZ, -R26 ;  /* 0x8000001aff1a7221 */ /* 0x010fc60000000000 */
[----:B------:R-:W-:-:S04]  /*06a0*/  FFMA R5, R0, R0, R5 ;  /* 0x0000000000057223 */ /* 0x000fc80000000005 */
[----:B------:R-:W-:-:S04]  /*06b0*/  FFMA R26, R26, R26, R5 ;  /* 0x0000001a1a1a7223 */ /* 0x000fc80000000005 */
[----:B------:R0:W1:Y:S01]  /*06c0*/  MUFU.RSQ R5, R26 ;  /* 0x0000001a00057308 */ /* 0x0000620000001400 */
[----:B------:R-:W-:-:S04]  /*06d0*/  IADD3 R0, PT, PT, R26, -0xd000000, RZ ;  /* 0xf30000001a007810 */ /* 0x000fc80007ffe0ff */
[----:B------:R-:W-:-:S13]  /*06e0*/  ISETP.GT.U32.AND P0, PT, R0, 0x727fffff, PT ;  /* 0x727fffff0000780c */ /* 0x000fda0003f04070 */
[----:B01----:R-:W-:Y:S05]  /*06f0*/  @!P0 BRA `(.L_x_7) ;  /* 0x0000000000108947 */ /* 0x003fea0003800000 */
[----:B------:R-:W-:Y:S01]  /*0700*/  IMAD.MOV.U32 R0, RZ, RZ, R26 ;  /* 0x000000ffff007224 */ /* 0x000fe200078e001a */
[----:B------:R-:W-:-:S07]  /*0710*/  MOV R26, 0x730 ;  /* 0x00000730001a7802 */ /* 0x000fce0000000f00 */
[----:B-----5:R-:W-:Y:S05]  /*0720*/  CALL.REL.NOINC `($__internal_1_$__cuda_sm20_sqrt_rn_f32_slowpath) ;  /* 0x0000001000247944 */ /* 0x020fea0003c00000 */
[----:B------:R-:W-:Y:S05]  /*0730*/  BRA `(.L_x_8) ;  /* 0x0000000000107947 */ /* 0x000fea0003800000 */
.L_x_7:
[----:B------:R-:W-:Y:S01]  /*0740*/  FMUL.FTZ R27, R26, R5 ;  /* 0x000000051a1b7220 */ /* 0x000fe20000410000 */
[----:B------:R-:W-:-:S03]  /*0750*/  FMUL.FTZ R4, R5, 0.5 ;  /* 0x3f00000005047820 */ /* 0x000fc60000410000 */
[----:B------:R-:W-:-:S04]  /*0760*/  FFMA R0, -R27, R27, R26 ;  /* 0x0000001b1b007223 */ /* 0x000fc8000000011a */
[----:B------:R-:W-:-:S07]  /*0770*/  FFMA R27, R0, R4, R27 ;  /* 0x00000004001b7223 */ /* 0x000fce000000001b */
.L_x_8:
[----:B------:R-:W-:Y:S05]  /*0780*/  BSYNC.RECONVERGENT B0 ;  /* 0x0000000000007941 */ /* 0x000fea0003800200 */
.L_x_6:
[----:B------:R-:W0:Y:S01]  /*0790*/  MUFU.RCP64H R7, 9.6249932539649307728e-06 ;  /* 0x3ee42f6100077908 */ /* 0x000e220000001800 */
[----:B------:R-:W-:Y:S01]  /*07a0*/  IMAD.MOV.U32 R4, RZ, RZ, -0x12a51e32 ;  /* 0xed5ae1ceff047424 */ /* 0x000fe200078e00ff */
[----:B------:R-:W-:Y:S01]  /*07b0*/  MOV R5, 0x3ee42f61 ;  /* 0x3ee42f6100057802 */ /* 0x000fe20000000f00 */
[----:B------:R-:W-:Y:S02]  /*07c0*/  IMAD.MOV.U32 R6, RZ, RZ, 0x1 ;  /* 0x00000001ff067424 */ /* 0x000fe400078e00ff */
[----:B-----5:R-:W-:Y:S01]  /*07d0*/  FADD R2, R2, R27 ;  /* 0x0000001b02027221 */ /* 0x020fe20000000000 */
[----:B------:R-:W-:Y:S03]  /*07e0*/  BSSY.RECONVERGENT B0, `(.L_x_9) ;  /* 0x0000012000007945 */ /* 0x000fe60003800200 */
[----:B0-----:R-:W-:-:S08]  /*07f0*/  DFMA R8, R6, -R4, 1 ;  /* 0x3ff000000608742b */ /* 0x001fd00000000804 */
[----:B------:R-:W-:-:S08]  /*0800*/  DFMA R8, R8, R8, R8 ;  /* 0x000000080808722b */ /* 0x000fd00000000008 */
[----:B------:R-:W-:Y:S01]  /*0810*/  DFMA R8, R6, R8, R6 ;  /* 0x000000080608722b */ /* 0x000fe20000000006 */
[----:B------:R-:W0:Y:S07]  /*0820*/  F2F.F64.F32 R6, R2 ;  /* 0x0000000200067310 */ /* 0x000e2e0000201800 */
[----:B------:R-:W-:-:S08]  /*0830*/  DFMA R26, R8, -R4, 1 ;  /* 0x3ff00000081a742b */ /* 0x000fd00000000804 */
[----:B------:R-:W-:Y:S01]  /*0840*/  DFMA R26, R8, R26, R8 ;  /* 0x0000001a081a722b */ /* 0x000fe20000000008 */
[----:B0-----:R-:W-:-:S07]  /*0850*/  FSETP.GEU.AND P1, PT, |R7|, 6.5827683646048100446e-37, PT ;  /* 0x036000000700780b */ /* 0x001fce0003f2e200 */
[----:B------:R-:W-:-:S08]  /*0860*/  DMUL R8, R26, R6 ;  /* 0x000000061a087228 */ /* 0x000fd00000000000 */
[----:B------:R-:W-:-:S08]  /*0870*/  DFMA R4, R8, -R4, R6 ;  /* 0x800000040804722b */ /* 0x000fd00000000006 */
[----:B------:R-:W-:-:S10]  /*0880*/  DFMA R4, R26, R4, R8 ;  /* 0x000000041a04722b */ /* 0x000fd40000000008 */
[----:B------:R-:W-:-:S05]  /*0890*/  FFMA R0, RZ, 0.44567397236824035645, R5 ;  /* 0x3ee42f61ff007823 */ /* 0x000fca0000000005 */
[----:B------:R-:W-:-:S13]  /*08a0*/  FSETP.GT.AND P0, PT, |R0|, 1.469367938527859385e-39, PT ;  /* 0x001000000000780b */ /* 0x000fda0003f04200 */
[----:B------:R-:W-:Y:S05]  /*08b0*/  @P0 BRA P1, `(.L_x_10) ;  /* 0x0000000000100947 */ /* 0x000fea0000800000 */
[----:B------:R-:W-:-:S07]  /*08c0*/  MOV R0, 0x8e0 ;  /* 0x000008e000007802 */ /* 0x000fce0000000f00 */
[----:B------:R-:W-:Y:S05]  /*08d0*/  CALL.REL.NOINC `($__internal_0_$__cuda_sm20_div_rn_f64_full) ;  /* 0x00000008003c7944 */ /* 0x000fea0003c00000 */
[----:B------:R-:W-:Y:S01]  /*08e0*/  IMAD.MOV.U32 R4, RZ, RZ, R30 ;  /* 0x000000ffff047224 */ /* 0x000fe200078e001e */
[----:B------:R-:W-:-:S07]  /*08f0*/  MOV R5, R31 ;  /* 0x0000001f00057202 */ /* 0x000fce0000000f00 */
.L_x_10:
[----:B------:R-:W-:Y:S05]  /*0900*/  BSYNC.RECONVERGENT B0 ;  /* 0x0000000000007941 */ /* 0x000fea0003800200 */
.L_x_9:
[----:B------:R-:W-:-:S08]  /*0910*/  DADD R4, R4, 140 ;  /* 0x4061800004047429 */ /* 0x000fd00000000000 */
[----:B------:R-:W-:-:S10]  /*0920*/  DADD R4, R4, 0.5 ;  /* 0x3fe0000004047429 */ /* 0x000fd40000000000 */
[----:B------:R-:W0:Y:S02]  /*0930*/  F2I.F64.TRUNC R4, R4 ;  /* 0x0000000400047311 */ /* 0x000e24000030d100 */
[----:B0-----:R-:W-:-:S04]  /*0940*/  IADD3 R0, P0, PT, R4, UR5, RZ ;  /* 0x0000000504007c10 */ /* 0x001fc8000ff1e0ff */
[----:B------:R-:W-:Y:S02]  /*0950*/  LEA.HI.X.SX32 R7, R4, UR6, 0x1, P0 ;  /* 0x0000000604077c11 */ /* 0x000fe400080f0eff */
[----:B------:R-:W-:-:S04]  /*0960*/  LEA R6, P0, R0, UR14, 0x2 ;  /* 0x0000000e00067c11 */ /* 0x000fc8000f8010ff */
[----:B------:R-:W-:-:S05]  /*0970*/  LEA.HI.X R7, R0, UR15, R7, 0x2, P0 ;  /* 0x0000000f00077c11 */ /* 0x000fca00080f1407 */
        /* <DEDUP_REMOVED lines=17> */
[----:B------:R0:W1:Y:S04]  /*0a90*/  MUFU.RSQ R5, R6 ;  /* 0x0000000600057308 */ /* 0x0000680000001400 */
[----:B------:R-:W-:-:S13]  /*0aa0*/  ISETP.GT.U32.AND P0, PT, R0, 0x727fffff, PT ;  /* 0x727fffff0000780c */ /* 0x000fda0003f04070 */
[----:B01----:R-:W-:Y:S05]  /*0ab0*/  @!P0 BRA `(.L_x_12) ;  /* 0x0000000000108947 */ /* 0x003fea0003800000 */
[----:B------:R-:W-:Y:S01]  /*0ac0*/  IMAD.MOV.U32 R0, RZ, RZ, R6 ;  /* 0x000000ffff007224 */ /* 0x000fe200078e0006 */
[----:B------:R-:W-:-:S07]  /*0ad0*/  MOV R26, 0xaf0 ;  /* 0x00000af0001a7802 */ /* 0x000fce0000000f00 */
[----:B-----5:R-:W-:Y:S05]  /*0ae0*/  CALL.REL.NOINC `($__internal_1_$__cuda_sm20_sqrt_rn_f32_slowpath) ;  /* 0x0000000c00347944 */ /* 0x020fea0003c00000 */
[----:B------:R-:W-:Y:S05]  /*0af0*/  BRA `(.L_x_13) ;  /* 0x0000000000107947 */ /* 0x000fea0003800000 */
.L_x_12:
[----:B------:R-:W-:Y:S01]  /*0b00*/  FMUL.FTZ R27, R6, R5 ;  /* 0x00000005061b7220 */ /* 0x000fe20000410000 */
[----:B------:R-:W-:-:S03]  /*0b10*/  FMUL.FTZ R4, R5, 0.5 ;  /* 0x3f00000005047820 */ /* 0x000fc60000410000 */
[----:B------:R-:W-:-:S04]  /*0b20*/  FFMA R0, -R27, R27, R6 ;  /* 0x0000001b1b007223 */ /* 0x000fc80000000106 */
[----:B------:R-:W-:-:S07]  /*0b30*/  FFMA R27, R0, R4, R27 ;  /* 0x00000004001b7223 */ /* 0x000fce000000001b */
.L_x_13:
[----:B------:R-:W-:Y:S05]  /*0b40*/  BSYNC.RECONVERGENT B0 ;  /* 0x0000000000007941 */ /* 0x000fea0003800200 */
.L_x_11:
[----:B------:R-:W0:Y:S01]  /*0b50*/  MUFU.RCP64H R7, 9.6249932539649307728e-06 ;  /* 0x3ee42f6100077908 */ /* 0x000e220000001800 */
[----:B------:R-:W-:Y:S01]  /*0b60*/  HFMA2 R6, -RZ, RZ, 0, 5.9604644775390625e-08 ;  /* 0x00000001ff067431 */ /* 0x000fe200000001ff */
        /* <DEDUP_REMOVED lines=21> */
.L_x_15:
[----:B------:R-:W-:Y:S05]  /*0cc0*/  BSYNC.RECONVERGENT B0 ;  /* 0x0000000000007941 */ /* 0x000fea0003800200 */
.L_x_14:
        /* <DEDUP_REMOVED lines=27> */
[----:B------:R-:W-:Y:S02]  /*0e80*/  MOV R0, R6 ;  /* 0x0000000600007202 */ /* 0x000fe40000000f00 */
[----:B------:R-:W-:-:S07]  /*0e90*/  MOV R26, 0xeb0 ;  /* 0x00000eb0001a7802 */ /* 0x000fce0000000f00 */
[----:B-----5:R-:W-:Y:S05]  /*0ea0*/  CALL.REL.NOINC `($__internal_1_$__cuda_sm20_sqrt_rn_f32_slowpath) ;  /* 0x0000000800447944 */ /* 0x020fea0003c00000 */
[----:B------:R-:W-:Y:S05]  /*0eb0*/  BRA `(.L_x_18) ;  /* 0x0000000000107947 */ /* 0x000fea0003800000 */
.L_x_17:
[----:B------:R-:W-:Y:S01]  /*0ec0*/  FMUL.FTZ R27, R6, R5 ;  /* 0x00000005061b7220 */ /* 0x000fe20000410000 */
[----:B------:R-:W-:-:S03]  /*0ed0*/  FMUL.FTZ R4, R5, 0.5 ;  /* 0x3f00000005047820 */ /* 0x000fc60000410000 */
[----:B------:R-:W-:-:S04]  /*0ee0*/  FFMA R0, -R27, R27, R6 ;  /* 0x0000001b1b007223 */ /* 0x000fc80000000106 */
[----:B------:R-:W-:-:S07]  /*0ef0*/  FFMA R27, R0, R4, R27 ;  /* 0x00000004001b7223 */ /* 0x000fce000000001b */
.L_x_18:
[----:B------:R-:W-:Y:S05]  /*0f00*/  BSYNC.RECONVERGENT B0 ;  /* 0x0000000000007941 */ /* 0x000fea0003800200 */
.L_x_16:
        /* <DEDUP_REMOVED lines=21> */
[----:B------:R-:W-:Y:S01]  /*1060*/  MOV R4, R30 ;  /* 0x0000001e00047202 */ /* 0x000fe20000000f00 */
[----:B------:R-:W-:-:S07]  /*1070*/  IMAD.MOV.U32 R5, RZ, RZ, R31 ;  /* 0x000000ffff057224 */ /* 0x000fce00078e001f */
.L_x_20:
[----:B------:R-:W-:Y:S05]  /*1080*/  BSYNC.RECONVERGENT B0 ;  /* 0x0000000000007941 */ /* 0x000fea0003800200 */
.L_x_19:
[----:B------:R-:W-:-:S08]  /*1090*/  DADD R4, R4, 140 ;  /* 0x4061800004047429 */ /* 0x000fd00000000000 */
[----:B------:R-:W-:-:S10]  /*10a0*/  DADD R4, R4, 0.5 ;  /* 0x3fe0000004047429 */ /* 0x000fd40000000000 */
[----:B------:R-:W0:Y:S02]  /*10b0*/  F2I.F64.TRUNC R4, R4 ;  /* 0x0000000400047311 */ /* 0x000e24000030d100 */
[----:B0-----:R-:W-:-:S04]  /*10c0*/  IADD3 R0, P0, PT, R4, UR5, RZ ;  /* 0x0000000504007c10 */ /* 0x001fc8000ff1e0ff */
[----:B------:R-:W-:Y:S02]  /*10d0*/  LEA.HI.X.SX32 R3, R4, UR6, 0x1, P0 ;  /* 0x0000000604037c11 */ /* 0x000fe400080f0eff */
[----:B------:R-:W-:-:S04]  /*10e0*/  LEA R2, P0, R0, UR14, 0x2 ;  /* 0x0000000e00027c11 */ /* 0x000fc8000f8010ff */
[----:B------:R-:W-:-:S05]  /*10f0*/  LEA.HI.X R3, R0, UR15, R3, 0x2, P0 ;  /* 0x0000000f00037c11 */ /* 0x000fca00080f1403 */
[----:B------:R-:W2:Y:S01]  /*1100*/  LDG.E R2, desc[UR12][R2.64+0x240f0] ;  /* 0x0240f00c02027981 */ /* 0x000ea2000c1e1900 */
[----:B------:R-:W-:Y:S01]  /*1110*/  UIADD3 UR5, UP0, UPT, UR5, 0xc050, URZ ;  /* 0x0000c05005057890 */ /* 0x000fe2000ff1e0ff */
[----:B------:R-:W-:Y:S01]  /*1120*/  IADD3 R10, P1, PT, R10, 0x10, RZ ;  /* 0x000000100a0a7810 */ /* 0x000fe20007f3e0ff */
[----:B------:R-:W-:Y:S01]  /*1130*/  UIADD3 UR4, UPT, UPT, UR4, 0x4, URZ ;  /* 0x0000000404047890 */ /* 0x000fe2000fffe0ff */
[----:B------:R-:W-:Y:S01]  /*1140*/  IADD3 R12, P0, PT, R12, 0x10, RZ ;  /* 0x000000100c0c7810 */ /* 0x000fe20007f1e0ff */
[----:B------:R-:W-:Y:S02]  /*1150*/  UIADD3.X UR6, UPT, UPT, URZ, UR6, URZ, UP0, !UPT ;  /* 0x00000006ff067290 */ /* 0x000fe400087fe4ff */
[----:B------:R-:W-:Y:S01]  /*1160*/  UISETP.NE.AND UP0, UPT, UR4, 0x400, UPT ;  /* 0x000004000400788c */ /* 0x000fe2000bf05270 */
[----:B------:R-:W-:Y:S01]  /*1170*/  IADD3.X R13, PT, PT, RZ, R13, RZ, P0, !PT ;  /* 0x0000000dff0d7210 */ /* 0x000fe200007fe4ff */
[----:B------:R-:W-:Y:S02]  /*1180*/  IMAD.X R11, RZ, RZ, R11, P1 ;  /* 0x000000ffff0b7224 */ /* 0x000fe400008e060b */
[----:B--2---:R-:W-:-:S05]  /*1190*/  FADD R37, R37, R2 ;  /* 0x0000000225257221 */ /* 0x004fca0000000000 */
[----:B------:R0:W-:Y:S01]  /*11a0*/  STG.E desc[UR12][R24.64], R37 ;  /* 0x0000002518007986 */ /* 0x0001e2000c10190c */
[----:B------:R-:W-:Y:S05]  /*11b0*/  BRA.U UP0, `(.L_x_21) ;  /* 0xfffffff100107547 */ /* 0x000fea000b83ffff */
[----:B------:R-:W-:Y:S05]  /*11c0*/  EXIT ;  /* 0x000000000000794d */ /* 0x000fea0003800000 */
        .weak           $__internal_0_$__cuda_sm20_div_rn_f64_full
        .type           $__internal_0_$__cuda_sm20_div_rn_f64_full,@function
        .size           $__internal_0_$__cuda_sm20_div_rn_f64_full,($__internal_1_$__cuda_sm20_sqrt_rn_f32_slowpath - $__internal_0_$__cuda_sm20_div_rn_f64_full)
$__internal_0_$__cuda_sm20_div_rn_f64_full:
[----:B------:R-:W-:Y:S01]  /*11d0*/  IMAD.MOV.U32 R9, RZ, RZ, R7 ;  /* 0x000000ffff097224 */ /* 0x000fe200078e0007 */
[----:B------:R-:W-:Y:S01]  /*11e0*/  FSETP.GEU.AND P0, PT, |R3|, 1.469367938527859385e-39, PT ;  /* 0x001000000300780b */ /* 0x000fe20003f0e200 */
[----:B------:R-:W-:Y:S01]  /*11f0*/  IMAD.U32 R4, RZ, RZ, UR7 ;  /* 0x00000007ff047e24 */ /* 0x000fe2000f8e00ff */
[----:B------:R-:W-:Y:S01]  /*1200*/  MOV R8, R6 ;  /* 0x0000000600087202 */ /* 0x000fe20000000f00 */
[----:B------:R-:W-:Y:S01]  /*1210*/  IMAD.MOV.U32 R34, RZ, RZ, 0x1ca00000 ;  /* 0x1ca00000ff227424 */ /* 0x000fe200078e00ff */
[----:B------:R-:W-:Y:S01]  /*1220*/  FSETP.GEU.AND P2, PT, |R9|, 1.469367938527859385e-39, PT ;  /* 0x001000000900780b */ /* 0x000fe20003f4e200 */
[----:B------:R-:W-:Y:S01]  /*1230*/  BSSY.RECONVERGENT B1, `(.L_x_22) ;  /* 0x0000055000017945 */ /* 0x000fe20003800200 */
[----:B------:R-:W-:Y:S02]  /*1240*/  MOV R6, UR7 ;  /* 0x0000000700067c02 */ /* 0x000fe40008000f00 */
[----:B------:R-:W-:Y:S02]  /*1250*/  MOV R7, R3 ;  /* 0x0000000300077202 */ /* 0x000fe40000000f00 */
[----:B------:R-:W-:-:S02]  /*1260*/  LOP3.LUT R2, R3, 0x800fffff, RZ, 0xc0, !PT ;  /* 0x800fffff03027812 */ /* 0x000fc400078ec0ff */
[----:B------:R-:W-:Y:S02]  /*1270*/  LOP3.LUT R35, R3, 0x7ff00000, RZ, 0xc0, !PT ;  /* 0x7ff0000003237812 */ /* 0x000fe400078ec0ff */
[----:B------:R-:W-:Y:S01]  /*1280*/  LOP3.LUT R5, R2, 0x3ff00000, RZ, 0xfc, !PT ;  /* 0x3ff0000002057812 */ /* 0x000fe200078efcff */
[----:B------:R-:W-:Y:S01]  /*1290*/  @!P0 DMUL R4, R6, 8.98846567431157953865e+307 ;  /* 0x7fe0000006048828 */ /* 0x000fe20000000000 */
[----:B------:R-:W-:Y:S01]  /*12a0*/  LOP3.LUT R2, R9, 0x7ff00000, RZ, 0xc0, !PT ;  /* 0x7ff0000009027812 */ /* 0x000fe200078ec0ff */
[----:B------:R-:W-:Y:S01]  /*12b0*/  @!P2 IMAD.MOV.U32 R30, RZ, RZ, RZ ;  /* 0x000000ffff1ea224 */ /* 0x000fe200078e00ff */
[----:B------:R-:W-:Y:S02]  /*12c0*/  @!P2 LOP3.LUT R27, R7, 0x7ff00000, RZ, 0xc0, !PT ;  /* 0x7ff00000071ba812 */ /* 0x000fe400078ec0ff */
[C---:B------:R-:W-:Y:S01]  /*12d0*/  ISETP.GE.U32.AND P1, PT, R2.reuse, R35, PT ;  /* 0x000000230200720c */ /* 0x040fe20003f26070 */
[----:B------:R-:W0:Y:S01]  /*12e0*/  MUFU.RCP64H R29, R5 ;  /* 0x00000005001d7308 */ /* 0x000e220000001800 */
[----:B------:R-:W-:-:S02]  /*12f0*/  @!P2 ISETP.GE.U32.AND P3, PT, R2, R27, PT ;  /* 0x0000001b0200a20c */ /* 0x000fc40003f66070 */
[C---:B------:R-:W-:Y:S02]  /*1300*/  SEL R27, R34.reuse, 0x63400000, !P1 ;  /* 0x63400000221b7807 */ /* 0x040fe40004800000 */
[----:B------:R-:W-:Y:S02]  /*1310*/  @!P2 SEL R31, R34, 0x63400000, !P3 ;  /* 0x63400000221fa807 */ /* 0x000fe40005800000 */
[--C-:B------:R-:W-:Y:S02]  /*1320*/  LOP3.LUT R27, R27, 0x800fffff, R9.reuse, 0xf8, !PT ;  /* 0x800fffff1b1b7812 */ /* 0x100fe400078ef809 */
[----:B------:R-:W-:Y:S02]  /*1330*/  @!P2 LOP3.LUT R31, R31, 0x80000000, R9, 0xf8, !PT ;  /* 0x800000001f1fa812 */ /* 0x000fe400078ef809 */
[----:B------:R-:W-:Y:S02]  /*1340*/  MOV R26, R8 ;  /* 0x00000008001a7202 */ /* 0x000fe40000000f00 */
[----:B------:R-:W-:-:S02]  /*1350*/  @!P2 LOP3.LUT R31, R31, 0x100000, RZ, 0xfc, !PT ;  /* 0x001000001f1fa812 */ /* 0x000fc400078efcff */
[----:B------:R-:W-:Y:S02]  /*1360*/  MOV R28, 0x1 ;  /* 0x00000001001c7802 */ /* 0x000fe40000000f00 */
[----:B------:R-:W-:Y:S02]  /*1370*/  @!P0 LOP3.LUT R35, R5, 0x7ff00000, RZ, 0xc0, !PT ;  /* 0x7ff0000005238812 */ /* 0x000fe400078ec0ff */
[----:B------:R-:W-:Y:S02]  /*1380*/  @!P2 DFMA R26, R26, 2, -R30 ;  /* 0x400000001a1aa82b */ /* 0x000fe4000000081e */
[----:B0-----:R-:W-:-:S08]  /*1390*/  DFMA R30, R28, -R4, 1 ;  /* 0x3ff000001c1e742b */ /* 0x001fd00000000804 */
[----:B------:R-:W-:-:S08]  /*13a0*/  DFMA R30, R30, R30, R30 ;  /* 0x0000001e1e1e722b */ /* 0x000fd0000000001e */
[----:B------:R-:W-:-:S08]  /*13b0*/  DFMA R30, R28, R30, R28 ;  /* 0x0000001e1c1e722b */ /* 0x000fd0000000001c */
[----:B------:R-:W-:-:S08]  /*13c0*/  DFMA R28, R30, -R4, 1 ;  /* 0x3ff000001e1c742b */ /* 0x000fd00000000804 */
[----:B------:R-:W-:-:S08]  /*13d0*/  DFMA R28, R30, R28, R30 ;  /* 0x0000001c1e1c722b */ /* 0x000fd0000000001e */
[----:B------:R-:W-:-:S08]  /*13e0*/  DMUL R30, R28, R26 ;  /* 0x0000001a1c1e7228 */ /* 0x000fd00000000000 */
[----:B------:R-:W-:-:S08]  /*13f0*/  DFMA R32, R30, -R4, R26 ;  /* 0x800000041e20722b */ /* 0x000fd0000000001a */
[----:B------:R-:W-:Y:S01]  /*1400*/  DFMA R32, R28, R32, R30 ;  /* 0x000000201c20722b */ /* 0x000fe2000000001e */
[----:B------:R-:W-:Y:S01]  /*1410*/  IMAD.MOV.U32 R28, RZ, RZ, R2 ;  /* 0x000000ffff1c7224 */ /* 0x000fe200078e0002 */
[----:B------:R-:W-:-:S04]  /*1420*/  @!P2 LOP3.LUT R28, R27, 0x7ff00000, RZ, 0xc0, !PT ;  /* 0x7ff000001b1ca812 */ /* 0x000fc800078ec0ff */
[----:B------:R-:W-:-:S04]  /*1430*/  IADD3 R29, PT, PT, R28, -0x1, RZ ;  /* 0xffffffff1c1d7810 */ /* 0x000fc80007ffe0ff */
[----:B------:R-:W-:Y:S01]  /*1440*/  ISETP.GT.U32.AND P0, PT, R29, 0x7feffffe, PT ;  /* 0x7feffffe1d00780c */ /* 0x000fe20003f04070 */
[----:B------:R-:W-:-:S05]  /*1450*/  VIADD R29, R35, 0xffffffff ;  /* 0xffffffff231d7836 */ /* 0x000fca0000000000 */
[----:B------:R-:W-:-:S13]  /*1460*/  ISETP.GT.U32.OR P0, PT, R29, 0x7feffffe, P0 ;  /* 0x7feffffe1d00780c */ /* 0x000fda0000704470 */
[----:B------:R-:W-:Y:S05]  /*1470*/  @P0 BRA `(.L_x_23) ;  /* 0x00000000006c0947 */ /* 0x000fea0003800000 */
[----:B------:R-:W-:-:S04]  /*1480*/  LOP3.LUT R9, R7, 0x7ff00000, RZ, 0xc0, !PT ;  /* 0x7ff0000007097812 */ /* 0x000fc800078ec0ff */
[CC--:B------:R-:W-:Y:S02]  /*1490*/  VIADDMNMX R8, R2.reuse, -R9.reuse, 0xb9600000, !PT ;  /* 0xb960000002087446 */ /* 0x0c0fe40007800909 */
[----:B------:R-:W-:Y:S02]  /*14a0*/  ISETP.GE.U32.AND P0, PT, R2, R9, PT ;  /* 0x000000090200720c */ /* 0x000fe40003f06070 */
[----:B------:R-:W-:Y:S02]  /*14b0*/  VIMNMX R2, PT, PT, R8, 0x46a00000, PT ;  /* 0x46a0000008027848 */ /* 0x000fe40003fe0100 */
[----:B------:R-:W-:Y:S02]  /*14c0*/  SEL R9, R34, 0x63400000, !P0 ;  /* 0x6340000022097807 */ /* 0x000fe40004000000 */
[----:B------:R-:W-:Y:S02]  /*14d0*/  MOV R8, RZ ;  /* 0x000000ff00087202 */ /* 0x000fe40000000f00 */
[----:B------:R-:W-:-:S05]  /*14e0*/  IADD3 R2, PT, PT, -R9, R2, RZ ;  /* 0x0000000209027210 */ /* 0x000fca0007ffe1ff */
[----:B------:R-:W-:-:S06]  /*14f0*/  VIADD R9, R2, 0x7fe00000 ;  /* 0x7fe0000002097836 */ /* 0x000fcc0000000000 */
[----:B------:R-:W-:-:S10]  /*1500*/  DMUL R30, R32, R8 ;  /* 0x00000008201e7228 */ /* 0x000fd40000000000 */
[----:B------:R-:W-:-:S13]  /*1510*/  FSETP.GTU.AND P0, PT, |R31|, 1.469367938527859385e-39, PT ;  /* 0x001000001f00780b */ /* 0x000fda0003f0c200 */
[----:B------:R-:W-:Y:S05]  /*1520*/  @P0 BRA `(.L_x_24) ;  /* 0x0000000000940947 */ /* 0x000fea0003800000 */
[----:B------:R-:W-:Y:S01]  /*1530*/  DFMA R4, R32, -R4, R26 ;  /* 0x800000042004722b */ /* 0x000fe2000000001a */
[----:B------:R-:W-:-:S09]  /*1540*/  IMAD.MOV.U32 R8, RZ, RZ, RZ ;  /* 0x000000ffff087224 */ /* 0x000fd200078e00ff */
[C---:B------:R-:W-:Y:S02]  /*1550*/  FSETP.NEU.AND P0, PT, R5.reuse, RZ, PT ;  /* 0x000000ff0500720b */ /* 0x040fe40003f0d000 */
[----:B------:R-:W-:-:S04]  /*1560*/  LOP3.LUT R7, R5, 0x80000000, R7, 0x48, !PT ;  /* 0x8000000005077812 */ /* 0x000fc800078e4807 */
[----:B------:R-:W-:-:S07]  /*1570*/  LOP3.LUT R9, R7, R9, RZ, 0xfc, !PT ;  /* 0x0000000907097212 */ /* 0x000fce00078efcff */
[----:B------:R-:W-:Y:S05]  /*1580*/  @!P0 BRA `(.L_x_24) ;  /* 0x00000000007c8947 */ /* 0x000fea0003800000 */
[----:B------:R-:W-:Y:S01]  /*1590*/  IADD3 R5, PT, PT, -R2, RZ, RZ ;  /* 0x000000ff02057210 */ /* 0x000fe20007ffe1ff */
[----:B------:R-:W-:Y:S01]  /*15a0*/  IMAD.MOV.U32 R4, RZ, RZ, RZ ;  /* 0x000000ffff047224 */ /* 0x000fe200078e00ff */
[----:B------:R-:W-:-:S05]  /*15b0*/  DMUL.RP R8, R32, R8 ;  /* 0x0000000820087228 */ /* 0x000fca0000008000 */
[----:B------:R-:W-:-:S05]  /*15c0*/  DFMA R4, R30, -R4, R32 ;  /* 0x800000041e04722b */ /* 0x000fca0000000020 */
[----:B------:R-:W-:Y:S02]  /*15d0*/  LOP3.LUT R7, R9, R7, RZ, 0x3c, !PT ;  /* 0x0000000709077212 */ /* 0x000fe400078e3cff */
[----:B------:R-:W-:-:S04]  /*15e0*/  IADD3 R4, PT, PT, -R2, -0x43300000, RZ ;  /* 0xbcd0000002047810 */ /* 0x000fc80007ffe1ff */
[----:B------:R-:W-:-:S04]  /*15f0*/  FSETP.NEU.AND P0, PT, |R5|, R4, PT ;  /* 0x000000040500720b */ /* 0x000fc80003f0d200 */
[----:B------:R-:W-:Y:S02]  /*1600*/  FSEL R30, R8, R30, !P0 ;  /* 0x0000001e081e7208 */ /* 0x000fe40004000000 */
[----:B------:R-:W-:Y:S01]  /*1610*/  FSEL R31, R7, R31, !P0 ;  /* 0x0000001f071f7208 */ /* 0x000fe20004000000 */
[----:B------:R-:W-:Y:S06]  /*1620*/  BRA `(.L_x_24) ;  /* 0x0000000000547947 */ /* 0x000fec0003800000 */
.L_x_23:
[----:B------:R-:W-:-:S14]  /*1630*/  DSETP.NAN.AND P0, PT, R8, R8, PT ;  /* 0x000000080800722a */ /* 0x000fdc0003f08000 */
[----:B------:R-:W-:Y:S05]  /*1640*/  @P0 BRA `(.L_x_25) ;  /* 0x0000000000440947 */ /* 0x000fea0003800000 */
[----:B------:R-:W-:-:S14]  /*1650*/  DSETP.NAN.AND P0, PT, R6, R6, PT ;  /* 0x000000060600722a */ /* 0x000fdc0003f08000 */
[----:B------:R-:W-:Y:S05]  /*1660*/  @P0 BRA `(.L_x_26) ;  /* 0x0000000000300947 */ /* 0x000fea0003800000 */
[----:B------:R-:W-:Y:S01]  /*1670*/  ISETP.NE.AND P0, PT, R28, R35, PT ;  /* 0x000000231c00720c */ /* 0x000fe20003f05270 */
[----:B------:R-:W-:Y:S01]  /*1680*/  IMAD.MOV.U32 R31, RZ, RZ, -0x80000 ;  /* 0xfff80000ff1f7424 */ /* 0x000fe200078e00ff */
[----:B------:R-:W-:-:S11]  /*1690*/  MOV R30, 0x0 ;  /* 0x00000000001e7802 */ /* 0x000fd60000000f00 */
[----:B------:R-:W-:Y:S05]  /*16a0*/  @!P0 BRA `(.L_x_24) ;  /* 0x0000000000348947 */ /* 0x000fea0003800000 */
[----:B------:R-:W-:Y:S02]  /*16b0*/  ISETP.NE.AND P0, PT, R28, 0x7ff00000, PT ;  /* 0x7ff000001c00780c */ /* 0x000fe40003f05270 */
[----:B------:R-:W-:Y:S02]  /*16c0*/  LOP3.LUT R31, R9, 0x80000000, R7, 0x48, !PT ;  /* 0x80000000091f7812 */ /* 0x000fe400078e4807 */
[----:B------:R-:W-:-:S13]  /*16d0*/  ISETP.EQ.OR P0, PT, R35, RZ, !P0 ;  /* 0x000000ff2300720c */ /* 0x000fda0004702670 */
[----:B------:R-:W-:Y:S02]  /*16e0*/  @P0 LOP3.LUT R2, R31, 0x7ff00000, RZ, 0xfc, !PT ;  /* 0x7ff000001f020812 */ /* 0x000fe400078efcff */
[----:B------:R-:W-:Y:S01]  /*16f0*/  @!P0 MOV R30, RZ ;  /* 0x000000ff001e8202 */ /* 0x000fe20000000f00 */
[----:B------:R-:W-:Y:S01]  /*1700*/  @P0 IMAD.MOV.U32 R30, RZ, RZ, RZ ;  /* 0x000000ffff1e0224 */ /* 0x000fe200078e00ff */
[----:B------:R-:W-:Y:S01]  /*1710*/  @P0 MOV R31, R2 ;  /* 0x00000002001f0202 */ /* 0x000fe20000000f00 */
[----:B------:R-:W-:Y:S06]  /*1720*/  BRA `(.L_x_24) ;  /* 0x0000000000147947 */ /* 0x000fec0003800000 */
.L_x_26:
[----:B------:R-:W-:Y:S01]  /*1730*/  LOP3.LUT R31, R7, 0x80000, RZ, 0xfc, !PT ;  /* 0x00080000071f7812 */ /* 0x000fe200078efcff */
[----:B------:R-:W-:Y:S01]  /*1740*/  IMAD.MOV.U32 R30, RZ, RZ, R6 ;  /* 0x000000ffff1e7224 */ /* 0x000fe200078e0006 */
[----:B------:R-:W-:Y:S06]  /*1750*/  BRA `(.L_x_24) ;  /* 0x0000000000087947 */ /* 0x000fec0003800000 */
.L_x_25:
[----:B------:R-:W-:Y:S02]  /*1760*/  LOP3.LUT R31, R9, 0x80000, RZ, 0xfc, !PT ;  /* 0x00080000091f7812 */ /* 0x000fe400078efcff */
[----:B------:R-:W-:-:S07]  /*1770*/  MOV R30, R8 ;  /* 0x00000008001e7202 */ /* 0x000fce0000000f00 */
.L_x_24:
[----:B------:R-:W-:Y:S05]  /*1780*/  BSYNC.RECONVERGENT B1 ;  /* 0x0000000000017941 */ /* 0x000fea0003800200 */
.L_x_22:
[----:B------:R-:W-:Y:S02]  /*1790*/  HFMA2 R5, -RZ, RZ, 0, 0 ;  /* 0x00000000ff057431 */ /* 0x000fe400000001ff */
[----:B------:R-:W-:-:S04]  /*17a0*/  IMAD.MOV.U32 R4, RZ, RZ, R0 ;  /* 0x000000ffff047224 */ /* 0x000fc800078e0000 */
[----:B------:R-:W-:Y:S05]  /*17b0*/  RET.REL.NODEC R4 `(_Z18reflected_distancePKfS0_S0_S0_S0_S0_S0_Pf) ;  /* 0xffffffe804107950 */ /* 0x000fea0003c3ffff */
        .weak           $__internal_1_$__cuda_sm20_sqrt_rn_f32_slowpath
        .type           $__internal_1_$__cuda_sm20_sqrt_rn_f32_slowpath,@function
        .size           $__internal_1_$__cuda_sm20_sqrt_rn_f32_slowpath,(.L_x_35 - $__internal_1_$__cuda_sm20_sqrt_rn_f32_slowpath)
$__internal_1_$__cuda_sm20_sqrt_rn_f32_slowpath:
[----:B------:R-:W-:-:S13]  /*17c0*/  LOP3.LUT P0, RZ, R0, 0x7fffffff, RZ, 0xc0, !PT ;  /* 0x7fffffff00ff7812 */ /* 0x000fda000780c0ff */
[----:B------:R-:W-:Y:S01]  /*17d0*/  @!P0 IMAD.MOV.U32 R5, RZ, RZ, R0 ;  /* 0x000000ffff058224 */ /* 0x000fe200078e0000 */
[----:B------:R-:W-:Y:S06]  /*17e0*/  @!P0 BRA `(.L_x_27) ;  /* 0x0000000000408947 */ /* 0x000fec0003800000 */
[----:B------:R-:W-:-:S13]  /*17f0*/  FSETP.GEU.FTZ.AND P0, PT, R0, RZ, PT ;  /* 0x000000ff0000720b */ /* 0x000fda0003f1e000 */
[----:B------:R-:W-:Y:S01]  /*1800*/  @!P0 MOV R5, 0x7fffffff ;  /* 0x7fffffff00058802 */ /* 0x000fe20000000f00 */
[----:B------:R-:W-:Y:S06]  /*1810*/  @!P0 BRA `(.L_x_27) ;  /* 0x0000000000348947 */ /* 0x000fec0003800000 */
[----:B------:R-:W-:-:S13]  /*1820*/  FSETP.GTU.FTZ.AND P0, PT, |R0|, +INF , PT ;  /* 0x7f8000000000780b */ /* 0x000fda0003f1c200 */
[----:B------:R-:W-:Y:S01]  /*1830*/  @P0 FADD.FTZ R5, R0, 1 ;  /* 0x3f80000000050421 */ /* 0x000fe20000010000 */
[----:B------:R-:W-:Y:S06]  /*1840*/  @P0 BRA `(.L_x_27) ;  /* 0x0000000000280947 */ /* 0x000fec0003800000 */
[----:B------:R-:W-:-:S13]  /*1850*/  FSETP.NEU.FTZ.AND P0, PT, |R0|, +INF , PT ;  /* 0x7f8000000000780b */ /* 0x000fda0003f1d200 */
[----:B------:R-:W-:-:S04]  /*1860*/  @P0 FFMA R6, R0, 1.84467440737095516160e+19, RZ ;  /* 0x5f80000000060823 */ /* 0x000fc800000000ff */
[----:B------:R-:W0:Y:S02]  /*1870*/  @P0 MUFU.RSQ R5, R6 ;  /* 0x0000000600050308 */ /* 0x000e240000001400 */
[----:B0-----:R-:W-:Y:S01]  /*1880*/  @P0 FMUL.FTZ R7, R6, R5 ;  /* 0x0000000506070220 */ /* 0x001fe20000410000 */
[----:B------:R-:W-:Y:S01]  /*1890*/  @P0 FMUL.FTZ R9, R5, 0.5 ;  /* 0x3f00000005090820 */ /* 0x000fe20000410000 */
[----:B------:R-:W-:Y:S02]  /*18a0*/  @!P0 IMAD.MOV.U32 R5, RZ, RZ, R0 ;  /* 0x000000ffff058224 */ /* 0x000fe400078e0000 */
[----:B------:R-:W-:-:S04]  /*18b0*/  @P0 FADD.FTZ R8, -R7, -RZ ;  /* 0x800000ff07080221 */ /* 0x000fc80000010100 */
[----:B------:R-:W-:-:S04]  /*18c0*/  @P0 FFMA R8, R7, R8, R6 ;  /* 0x0000000807080223 */ /* 0x000fc80000000006 */
[----:B------:R-:W-:-:S04]  /*18d0*/  @P0 FFMA R8, R8, R9, R7 ;  /* 0x0000000908080223 */ /* 0x000fc80000000007 */
[----:B------:R-:W-:-:S07]  /*18e0*/  @P0 FMUL.FTZ R5, R8, 2.3283064365386962891e-10 ;  /* 0x2f80000008050820 */ /* 0x000fce0000410000 */
.L_x_27:
[----:B------:R-:W-:Y:S02]  /*18f0*/  HFMA2 R7, -RZ, RZ, 0, 0 ;  /* 0x00000000ff077431 */ /* 0x000fe400000001ff */
[----:B------:R-:W-:Y:S01]  /*1900*/  IMAD.MOV.U32 R6, RZ, RZ, R26 ;  /* 0x000000ffff067224 */ /* 0x000fe200078e001a */
[----:B------:R-:W-:-:S03]  /*1910*/  MOV R27, R5 ;  /* 0x00000005001b7202 */ /* 0x000fc60000000f00 */
[----:B------:R-:W-:Y:S05]  /*1920*/  RET.REL.NODEC R6 `(_Z18reflected_distancePKfS0_S0_S0_S0_S0_S0_Pf) ;  /* 0xffffffe406b47950 */ /* 0x000fea0003c3ffff */
.L_x_28:
[----:B------:R-:W-:-:S00]  /*1930*/  BRA `(.L_x_28) ;  /* 0xfffffffc00fc7947 */ /* 0x000fc0000383ffff */
[----:B------:R-:W-:-:S00]  /*1940*/  NOP ;  /* 0x0000000000007918 */ /* 0x000fc00000000000 */
        /* <DEDUP_REMOVED lines=11> */
.L_x_35:


//--------------------- .text._Z17transmit_distancePKfS0_S0_Pf --------------------------
	.section	.text._Z17transmit_distancePKfS0_S0_Pf,"ax",@progbits
	.align	128
        .global         _Z17transmit_distancePKfS0_S0_Pf
        .type           _Z17transmit_distancePKfS0_S0_Pf,@function
        .size           _Z17transmit_distancePKfS0_S0_Pf,(.L_x_36 - _Z17transmit_distancePKfS0_S0_Pf)
        .other          _Z17transmit_distancePKfS0_S0_Pf,@"STO_CUDA_ENTRY STV_DEFAULT"
_Z17transmit_distancePKfS0_S0_Pf:
.text._Z17transmit_distancePKfS0_S0_Pf:
[----:B------:R-:W-:Y:S01]  /*0000*/  LDC R1, c[0x0][0x37c] ;  /* 0x0000df00ff017b82 */ /* 0x000fe20000000800 */
[----:B------:R-:W0:Y:S07]  /*0010*/  S2R R2, SR_CTAID.X ;  /* 0x0000000000027919 */ /* 0x000e2e0000002500 */
[----:B------:R-:W1:Y:S01]  /*0020*/  LDC.64 R8, c[0x0][0x390] ;  /* 0x0000e400ff087b82 */ /* 0x000e620000000a00 */
[----:B------:R-:W0:Y:S01]  /*0030*/  LDCU UR6, c[0x0][0x360] ;  /* 0x00006c00ff0677ac */ /* 0x000e220008000800 */
[----:B------:R-:W0:Y:S01]  /*0040*/  S2R R3, SR_TID.X ;  /* 0x0000000000037919 */ /* 0x000e220000002100 */
[----:B------:R-:W2:Y:S05]  /*0050*/  LDCU.64 UR4, c[0x0][0x358] ;  /* 0x00006b00ff0477ac */ /* 0x000eaa0008000a00 */
[----:B------:R-:W3:Y:S08]  /*0060*/  LDC.64 R6, c[0x0][0x388] ;  /* 0x0000e200ff067b82 */ /* 0x000ef00000000a00 */
[----:B------:R-:W4:Y:S01]  /*0070*/  LDC.64 R4, c[0x0][0x380] ;  /* 0x0000e000ff047b82 */ /* 0x000f220000000a00 */
[----:B0-----:R-:W-:-:S04]  /*0080*/  IMAD R2, R2, UR6, R3 ;  /* 0x0000000602027c24 */ /* 0x001fc8000f8e0203 */
[----:B-1----:R-:W-:-:S06]  /*0090*/  IMAD.WIDE R8, R2, 0x4, R8 ;  /* 0x0000000402087825 */ /* 0x002fcc00078e0208 */
[----:B--2---:R-:W2:Y:S01]  /*00a0*/  LDG.E R8, desc[UR4][R8.64] ;  /* 0x0000000408087981 */ /* 0x004ea2000c1e1900 */
[----:B---3--:R-:W-:-:S04]  /*00b0*/  IMAD.WIDE R6, R2, 0x4, R6 ;  /* 0x0000000402067825 */ /* 0x008fc800078e0206 */
[----:B----4-:R-:W-:Y:S02]  /*00c0*/  IMAD.WIDE R4, R2, 0x4, R4 ;  /* 0x0000000402047825 */ /* 0x010fe400078e0204 */
[----:B------:R-:W3:Y:S04]  /*00d0*/  LDG.E R6, desc[UR4][R6.64] ;  /* 0x0000000406067981 */ /* 0x000ee8000c1e1900 */
[----:B------:R-:W4:Y:S01]  /*00e0*/  LDG.E R4, desc[UR4][R4.64] ;  /* 0x0000000404047981 */ /* 0x000f22000c1e1900 */
[----:B------:R-:W-:Y:S01]  /*00f0*/  UMOV UR6, 0xd2f1a9fc ;  /* 0xd2f1a9fc00067882 */ /* 0x000fe20000000000 */
[----:B------:R-:W-:Y:S01]  /*0100*/  UMOV UR7, 0x3f50624d ;  /* 0x3f50624d00077882 */ /* 0x000fe20000000000 */
[----:B------:R-:W-:Y:S01]  /*0110*/  BSSY.RECONVERGENT B0, `(.L_x_29) ;  /* 0x0000015000007945 */ /* 0x000fe20003800200 */
[----:B--2---:R-:W0:Y:S01]  /*0120*/  F2F.F64.F32 R10, R8 ;  /* 0x00000008000a7310 */ /* 0x004e220000201800 */
[----:B---3--:R-:W-:Y:S01]  /*0130*/  FADD R3, RZ, -R6 ;  /* 0x80000006ff037221 */ /* 0x008fe20000000000 */
[----:B----4-:R-:W-:-:S03]  /*0140*/  FADD R0, RZ, -R4 ;  /* 0x80000004ff007221 */ /* 0x010fc60000000000 */
[----:B------:R-:W-:Y:S01]  /*0150*/  FMUL R3, R3, R3 ;  /* 0x0000000303037220 */ /* 0x000fe20000400000 */
[----:B0-----:R-:W-:-:S03]  /*0160*/  DADD R10, -R10, -UR6 ;  /* 0x800000060a0a7e29 */ /* 0x001fc60008000100 */
[----:B------:R-:W-:-:S07]  /*0170*/  FFMA R3, R0, R0, R3 ;  /* 0x0000000000037223 */ /* 0x000fce0000000003 */
[----:B------:R-:W0:Y:S02]  /*0180*/  F2F.F32.F64 R10, R10 ;  /* 0x0000000a000a7310 */ /* 0x000e240000301000 */
[----:B0-----:R-:W-:-:S06]  /*0190*/  FFMA R0, R10, R10, R3 ;  /* 0x0000000a0a007223 */ /* 0x001fcc0000000003 */
[----:B------:R0:W1:Y:S01]  /*01a0*/  MUFU.RSQ R3, R0 ;  /* 0x0000000000037308 */ /* 0x0000620000001400 */
[----:B------:R-:W-:-:S04]  /*01b0*/  IADD3 R6, PT, PT, R0, -0xd000000, RZ ;  /* 0xf300000000067810 */ /* 0x000fc80007ffe0ff */
[----:B------:R-:W-:-:S13]  /*01c0*/  ISETP.GT.U32.AND P0, PT, R6, 0x727fffff, PT ;  /* 0x727fffff0600780c */ /* 0x000fda0003f04070 */
[----:B01----:R-:W-:Y:S05]  /*01d0*/  @!P0 BRA `(.L_x_30) ;  /* 0x0000000000108947 */ /* 0x003fea0003800000 */
[----:B------:R-:W-:-:S07]  /*01e0*/  MOV R8, 0x200 ;  /* 0x0000020000087802 */ /* 0x000fce0000000f00 */
[----:B------:R-:W-:Y:S05]  /*01f0*/  CALL.REL.NOINC `($__internal_2_$__cuda_sm20_sqrt_rn_f32_slowpath) ;  /* 0x00000000002c7944 */ /* 0x000fea0003c00000 */
[----:B------:R-:W-:Y:S01]  /*0200*/  MOV R7, R3 ;  /* 0x0000000300077202 */ /* 0x000fe20000000f00 */
[----:B------:R-:W-:Y:S06]  /*0210*/  BRA `(.L_x_31) ;  /* 0x0000000000107947 */ /* 0x000fec0003800000 */
.L_x_30:
[----:B------:R-:W-:Y:S01]  /*0220*/  FMUL.FTZ R7, R0, R3 ;  /* 0x0000000300077220 */ /* 0x000fe20000410000 */
[----:B------:R-:W-:-:S03]  /*0230*/  FMUL.FTZ R3, R3, 0.5 ;  /* 0x3f00000003037820 */ /* 0x000fc60000410000 */
[----:B------:R-:W-:-:S04]  /*0240*/  FFMA R0, -R7, R7, R0 ;  /* 0x0000000707007223 */ /* 0x000fc80000000100 */
[----:B------:R-:W-:-:S07]  /*0250*/  FFMA R7, R0, R3, R7 ;  /* 0x0000000300077223 */ /* 0x000fce0000000007 */
.L_x_31:
[----:B------:R-:W-:Y:S05]  /*0260*/  BSYNC.RECONVERGENT B0 ;  /* 0x0000000000007941 */ /* 0x000fea0003800200 */
.L_x_29:
[----:B------:R-:W0:Y:S02]  /*0270*/  LDC.64 R4, c[0x0][0x398] ;  /* 0x0000e600ff047b82 */ /* 0x000e240000000a00 */
[----:B0-----:R-:W-:-:S05]  /*0280*/  IMAD.WIDE R2, R2, 0x4, R4 ;  /* 0x0000000402027825 */ /* 0x001fca00078e0204 */
[----:B------:R-:W-:Y:S01]  /*0290*/  STG.E desc[UR4][R2.64], R7 ;  /* 0x0000000702007986 */ /* 0x000fe2000c101904 */
[----:B------:R-:W-:Y:S05]  /*02a0*/  EXIT ;  /* 0x000000000000794d */ /* 0x000fea0003800000 */
        .weak           $__internal_2_$__cuda_sm20_sqrt_rn_f32_slowpath
        .type           $__internal_2_$__cuda_sm20_sqrt_rn_f32_slowpath,@function
        .size           $__internal_2_$__cuda_sm20_sqrt_rn_f32_slowpath,(.L_x_36 - $__internal_2_$__cuda_sm20_sqrt_rn_f32_slowpath)
$__internal_2_$__cuda_sm20_sqrt_rn_f32_slowpath:
[----:B------:R-:W-:-:S13]  /*02b0*/  LOP3.LUT P0, RZ, R0, 0x7fffffff, RZ, 0xc0, !PT ;  /* 0x7fffffff00ff7812 */ /* 0x000fda000780c0ff */
[----:B------:R-:W-:Y:S01]  /*02c0*/  @!P0 MOV R3, R0 ;  /* 0x0000000000038202 */ /* 0x000fe20000000f00 */
        /* <DEDUP_REMOVED lines=12> */
[----:B------:R-:W-:Y:S02]  /*0390*/  @!P0 MOV R3, R0 ;  /* 0x0000000000038202 */ /* 0x000fe40000000f00 */
[----:B------:R-:W-:-:S04]  /*03a0*/  @P0 FADD.FTZ R6, -R5, -RZ ;  /* 0x800000ff05060221 */ /* 0x000fc80000010100 */
[----:B------:R-:W-:-:S04]  /*03b0*/  @P0 FFMA R6, R5, R6, R4 ;  /* 0x0000000605060223 */ /* 0x000fc80000000004 */
[----:B------:R-:W-:-:S04]  /*03c0*/  @P0 FFMA R6, R6, R7, R5 ;  /* 0x0000000706060223 */ /* 0x000fc80000000005 */
[----:B------:R-:W-:-:S07]  /*03d0*/  @P0 FMUL.FTZ R3, R6, 2.3283064365386962891e-10 ;  /* 0x2f80000006030820 */ /* 0x000fce0000410000 */
.L_x_32:
[----:B------:R-:W-:Y:S01]  /*03e0*/  HFMA2 R5, -RZ, RZ, 0, 0 ;  /* 0x00000000ff057431 */ /* 0x000fe200000001ff */
[----:B------:R-:W-:-:S04]  /*03f0*/  MOV R4, R8 ;  /* 0x0000000800047202 */ /* 0x000fc80000000f00 */
[----:B------:R-:W-:Y:S05]  /*0400*/  RET.REL.NODEC R4 `(_Z17transmit_distancePKfS0_S0_Pf) ;  /* 0xfffffff804fc7950 */ /* 0x000fea0003c3ffff */
.L_x_33:
        /* <DEDUP_REMOVED lines=15> */
.L_x_36:


//--------------------- .nv.shared.reserved.0     --------------------------
	.section	.nv.shared.reserved.0,"aw",@nobits
	.weak		__nv_reservedSMEM_offset_0_alias
	.size		__nv_reservedSMEM_offset_0_alias, 0, 64
	.other		__nv_reservedSMEM_offset_0_alias,@"STO_CUDA_RESERVED_SHARED STV_DEFAULT"
__nv_reservedSMEM_offset_0_alias:
	.zero		0
	.zero		64


//--------------------- .nv.constant0._Z18reflected_distancePKfS0_S0_S0_S0_S0_S0_Pf --------------------------
	.section	.nv.constant0._Z18reflected_distancePKfS0_S0_S0_S0_S0_S0_Pf,"a",@progbits
	.sectionflags	@""
	.align	4
.nv.constant0._Z18reflected_distancePKfS0_S0_S0_S0_S0_S0_Pf:
	.zero		960


//--------------------- .nv.constant0._Z17transmit_distancePKfS0_S0_Pf --------------------------
	.section	.nv.constant0._Z17transmit_distancePKfS0_S0_Pf,"a",@progbits
	.sectionflags	@""
	.align	4
.nv.constant0._Z17transmit_distancePKfS0_S0_Pf:
	.zero		928


//--------------------- SYMBOLS --------------------------

	.type		.nv.reservedSmem.offset0,@object
	.size		.nv.reservedSmem.offset0,0x4
